	.target	sm_90a

	.elftype	@"ET_EXEC"


//--------------------- .note.nv.tkinfo           --------------------------
	.section	.note.nv.tkinfo,"",@"SHT_NOTE"
	.sectionflags	@"SHF_NOTE_NV_TKINFO"
	.tkinfo
        /*0018*/ 	.word	0x00000002
        /*0030*/ 	.string	""
        /*0030*/ 	.string	"ptxas"
        /*0030*/ 	.string	"Cuda compilation tools, release 13.0, V13.0.88"
        /*0030*/ 	.string	"Build cuda_13.0.r13.0/compiler.36424714_0"
        /*0030*/ 	.string	"-arch sm_90a -m 64 "



//--------------------- .note.nv.cuinfo           --------------------------
	.section	.note.nv.cuinfo,"",@"SHT_NOTE"
	.sectionflags	@"SHF_NOTE_NV_CUINFO"
        /*0018*/ 	.short	0x0002
        /*001a*/ 	.short	0x005a
        /*001c*/ 	.short	0x0082
	.zero		2


//--------------------- .nv.info                  --------------------------
	.section	.nv.info,"",@"SHT_CUDA_INFO"
	.align	4


	//----- nvinfo : EIATTR_REGCOUNT
	.align		4
        /*0000*/ 	.byte	0x04, 0x2f
        /*0002*/ 	.short	(.L_18 - .L_17)
	.align		4
.L_17:
        /*0004*/ 	.word	index@(_ZN7cutlass13device_kernelINS_4gemm6kernel13GemmUniversalIN4cute5tupleIJiiiiEEENS1_10collective13CollectiveMmaINS1_34MainloopSm90TmaGmmaWarpSpecializedILi8ENS5_IJNS4_1CILi1EEESB_SB_EEENS1_35KernelTmaWarpSpecializedCooperativeEEENS5_IJNSA_ILi128EEENSA_ILi64EEESG_EEENS_10bfloat16_tENS5_IJlSB_lEEESI_SJ_NS4_8TiledMMAINS4_8MMA_AtomIJNS4_4SM904GMMA27MMA_64x64x16_F32BF16BF16_SSILNSN_5MajorE0ELSP_0ELNSN_7ScaleInE1ELSQ_1EEEEEENS4_6LayoutINS5_IJNSA_ILi2EEESB_SB_EEENS5_IJSB_NSA_ILi0EEESW_EEEEENS5_IJNS4_10UnderscoreESZ_SZ_EEEEENS4_13SM90_TMA_LOADENS4_14ComposedLayoutINS4_7SwizzleILi3ELi4ELi3EEENS4_18smem_ptr_flag_bitsILi16EEENST_INS5_IJNSA_ILi8EEESG_EEENS5_IJSG_SB_EEEEEEEvNS4_8identityES12_S1C_vS1D_EENS_8epilogue10collective18CollectiveEpilogueINS1F_22Sm90TmaWarpSpecializedILi3ELi2ELi16ELb1ELb0EEEJSH_NS5_IJSF_NSA_ILi32EEEEEESI_SJ_SI_SJ_NS1F_6fusion15FusionCallbacksIS1J_NS1M_13LinCombEltActINS1F_6thread4SiLuESI_fSI_fLNS_15FloatRoundStyleE2EEESH_S1L_JEEES12_NS13_INS14_ILi2ELi4ELi3EEES17_NST_INS5_IJS18_S1K_EEENS5_IJS1K_SB_EEEEEEENS4_17SM75_U32x4_LDSM_NENS4_14SM90_TMA_STOREES1Y_NS4_17SM90_U32x4_STSM_NENS4_9Copy_AtomIJS21_NS_6half_tEEEEvEEEvvEEEEvNT_6ParamsE)
        /*0008*/ 	.word	0x000000a8


	//----- nvinfo : EIATTR_FRAME_SIZE
	.align		4
.L_18:
        /*000c*/ 	.byte	0x04, 0x11
        /*000e*/ 	.short	(.L_20 - .L_19)
	.align		4
.L_19:
        /*0010*/ 	.word	index@($__internal_0_$__cuda_sm20_rcp_rn_f32_slowpath)
        /*0014*/ 	.word	0x00000000


	//----- nvinfo : EIATTR_FRAME_SIZE
	.align		4
.L_20:
        /*0018*/ 	.byte	0x04, 0x11
        /*001a*/ 	.short	(.L_22 - .L_21)
	.align		4
.L_21:
        /*001c*/ 	.word	index@(_ZN7cutlass13device_kernelINS_4gemm6kernel13GemmUniversalIN4cute5tupleIJiiiiEEENS1_10collective13CollectiveMmaINS1_34MainloopSm90TmaGmmaWarpSpecializedILi8ENS5_IJNS4_1CILi1EEESB_SB_EEENS1_35KernelTmaWarpSpecializedCooperativeEEENS5_IJNSA_ILi128EEENSA_ILi64EEESG_EEENS_10bfloat16_tENS5_IJlSB_lEEESI_SJ_NS4_8TiledMMAINS4_8MMA_AtomIJNS4_4SM904GMMA27MMA_64x64x16_F32BF16BF16_SSILNSN_5MajorE0ELSP_0ELNSN_7ScaleInE1ELSQ_1EEEEEENS4_6LayoutINS5_IJNSA_ILi2EEESB_SB_EEENS5_IJSB_NSA_ILi0EEESW_EEEEENS5_IJNS4_10UnderscoreESZ_SZ_EEEEENS4_13SM90_TMA_LOADENS4_14ComposedLayoutINS4_7SwizzleILi3ELi4ELi3EEENS4_18smem_ptr_flag_bitsILi16EEENST_INS5_IJNSA_ILi8EEESG_EEENS5_IJSG_SB_EEEEEEEvNS4_8identityES12_S1C_vS1D_EENS_8epilogue10collective18CollectiveEpilogueINS1F_22Sm90TmaWarpSpecializedILi3ELi2ELi16ELb1ELb0EEEJSH_NS5_IJSF_NSA_ILi32EEEEEESI_SJ_SI_SJ_NS1F_6fusion15FusionCallbacksIS1J_NS1M_13LinCombEltActINS1F_6thread4SiLuESI_fSI_fLNS_15FloatRoundStyleE2EEESH_S1L_JEEES12_NS13_INS14_ILi2ELi4ELi3EEES17_NST_INS5_IJS18_S1K_EEENS5_IJS1K_SB_EEEEEEENS4_17SM75_U32x4_LDSM_NENS4_14SM90_TMA_STOREES1Y_NS4_17SM90_U32x4_STSM_NENS4_9Copy_AtomIJS21_NS_6half_tEEEEvEEEvvEEEEvNT_6ParamsE)
        /*0020*/ 	.word	0x00000000


	//----- nvinfo : EIATTR_MIN_STACK_SIZE
	.align		4
.L_22:
        /*0024*/ 	.byte	0x04, 0x12
        /*0026*/ 	.short	(.L_24 - .L_23)
	.align		4
.L_23:
        /*0028*/ 	.word	index@(_ZN7cutlass13device_kernelINS_4gemm6kernel13GemmUniversalIN4cute5tupleIJiiiiEEENS1_10collective13CollectiveMmaINS1_34MainloopSm90TmaGmmaWarpSpecializedILi8ENS5_IJNS4_1CILi1EEESB_SB_EEENS1_35KernelTmaWarpSpecializedCooperativeEEENS5_IJNSA_ILi128EEENSA_ILi64EEESG_EEENS_10bfloat16_tENS5_IJlSB_lEEESI_SJ_NS4_8TiledMMAINS4_8MMA_AtomIJNS4_4SM904GMMA27MMA_64x64x16_F32BF16BF16_SSILNSN_5MajorE0ELSP_0ELNSN_7ScaleInE1ELSQ_1EEEEEENS4_6LayoutINS5_IJNSA_ILi2EEESB_SB_EEENS5_IJSB_NSA_ILi0EEESW_EEEEENS5_IJNS4_10UnderscoreESZ_SZ_EEEEENS4_13SM90_TMA_LOADENS4_14ComposedLayoutINS4_7SwizzleILi3ELi4ELi3EEENS4_18smem_ptr_flag_bitsILi16EEENST_INS5_IJNSA_ILi8EEESG_EEENS5_IJSG_SB_EEEEEEEvNS4_8identityES12_S1C_vS1D_EENS_8epilogue10collective18CollectiveEpilogueINS1F_22Sm90TmaWarpSpecializedILi3ELi2ELi16ELb1ELb0EEEJSH_NS5_IJSF_NSA_ILi32EEEEEESI_SJ_SI_SJ_NS1F_6fusion15FusionCallbacksIS1J_NS1M_13LinCombEltActINS1F_6thread4SiLuESI_fSI_fLNS_15FloatRoundStyleE2EEESH_S1L_JEEES12_NS13_INS14_ILi2ELi4ELi3EEES17_NST_INS5_IJS18_S1K_EEENS5_IJS1K_SB_EEEEEEENS4_17SM75_U32x4_LDSM_NENS4_14SM90_TMA_STOREES1Y_NS4_17SM90_U32x4_STSM_NENS4_9Copy_AtomIJS21_NS_6half_tEEEEvEEEvvEEEEvNT_6ParamsE)
        /*002c*/ 	.word	0x00000000
.L_24:


//--------------------- .nv.compat                --------------------------
	.section	.nv.compat,"",@"SHT_CUDA_COMPAT_INFO"
	.align	4
        /*0000*/ 	.byte	0x02, 0x09, 0x01, 0x00, 0x02, 0x02, 0x04, 0x00, 0x02, 0x05, 0x05, 0x00, 0x03, 0x07, 0x01, 0x01
        /*0010*/ 	.byte	0x02, 0x03, 0x01, 0x00, 0x02, 0x06, 0x01, 0x00, 0x04, 0x0b, 0x08, 0x00, 0x00, 0x00, 0x00, 0x00
        /*0020*/ 	.byte	0x00, 0x00, 0x00, 0x00


//--------------------- .nv.info._ZN7cutlass13device_kernelINS_4gemm6kernel13GemmUniversalIN4cute5tupleIJiiiiEEENS1_10collective13CollectiveMmaINS1_34MainloopSm90TmaGmmaWarpSpecializedILi8ENS5_IJNS4_1CILi1EEESB_SB_EEENS1_35KernelTmaWarpSpecializedCooperativeEEENS5_IJNSA_ILi128EEENSA_ILi64EEESG_EEENS_10bfloat16_tENS5_IJlSB_lEEESI_SJ_NS4_8TiledMMAINS4_8MMA_AtomIJNS4_4SM904GMMA27MMA_64x64x16_F32BF16BF16_SSILNSN_5MajorE0ELSP_0ELNSN_7ScaleInE1ELSQ_1EEEEEENS4_6LayoutINS5_IJNSA_ILi2EEESB_SB_EEENS5_IJSB_NSA_ILi0EEESW_EEEEENS5_IJNS4_10UnderscoreESZ_SZ_EEEEENS4_13SM90_TMA_LOADENS4_14ComposedLayoutINS4_7SwizzleILi3ELi4ELi3EEENS4_18smem_ptr_flag_bitsILi16EEENST_INS5_IJNSA_ILi8EEESG_EEENS5_IJSG_SB_EEEEEEEvNS4_8identityES12_S1C_vS1D_EENS_8epilogue10collective18CollectiveEpilogueINS1F_22Sm90TmaWarpSpecializedILi3ELi2ELi16ELb1ELb0EEEJSH_NS5_IJSF_NSA_ILi32EEEEEESI_SJ_SI_SJ_NS1F_6fusion15FusionCallbacksIS1J_NS1M_13LinCombEltActINS1F_6thread4SiLuESI_fSI_fLNS_15FloatRoundStyleE2EEESH_S1L_JEEES12_NS13_INS14_ILi2ELi4ELi3EEES17_NST_INS5_IJS18_S1K_EEENS5_IJS1K_SB_EEEEEEENS4_17SM75_U32x4_LDSM_NENS4_14SM90_TMA_STOREES1Y_NS4_17SM90_U32x4_STSM_NENS4_9Copy_AtomIJS21_NS_6half_tEEEEvEEEvvEEEEvNT_6ParamsE --------------------------
	.section	.nv.info._ZN7cutlass13device_kernelINS_4gemm6kernel13GemmUniversalIN4cute5tupleIJiiiiEEENS1_10collective13CollectiveMmaINS1_34MainloopSm90TmaGmmaWarpSpecializedILi8ENS5_IJNS4_1CILi1EEESB_SB_EEENS1_35KernelTmaWarpSpecializedCooperativeEEENS5_IJNSA_ILi128EEENSA_ILi64EEESG_EEENS_10bfloat16_tENS5_IJlSB_lEEESI_SJ_NS4_8TiledMMAINS4_8MMA_AtomIJNS4_4SM904GMMA27MMA_64x64x16_F32BF16BF16_SSILNSN_5MajorE0ELSP_0ELNSN_7ScaleInE1ELSQ_1EEEEEENS4_6LayoutINS5_IJNSA_ILi2EEESB_SB_EEENS5_IJSB_NSA_ILi0EEESW_EEEEENS5_IJNS4_10UnderscoreESZ_SZ_EEEEENS4_13SM90_TMA_LOADENS4_14ComposedLayoutINS4_7SwizzleILi3ELi4ELi3EEENS4_18smem_ptr_flag_bitsILi16EEENST_INS5_IJNSA_ILi8EEESG_EEENS5_IJSG_SB_EEEEEEEvNS4_8identityES12_S1C_vS1D_EENS_8epilogue10collective18CollectiveEpilogueINS1F_22Sm90TmaWarpSpecializedILi3ELi2ELi16ELb1ELb0EEEJSH_NS5_IJSF_NSA_ILi32EEEEEESI_SJ_SI_SJ_NS1F_6fusion15FusionCallbacksIS1J_NS1M_13LinCombEltActINS1F_6thread4SiLuESI_fSI_fLNS_15FloatRoundStyleE2EEESH_S1L_JEEES12_NS13_INS14_ILi2ELi4ELi3EEES17_NST_INS5_IJS18_S1K_EEENS5_IJS1K_SB_EEEEEEENS4_17SM75_U32x4_LDSM_NENS4_14SM90_TMA_STOREES1Y_NS4_17SM90_U32x4_STSM_NENS4_9Copy_AtomIJS21_NS_6half_tEEEEvEEEvvEEEEvNT_6ParamsE,"",@"SHT_CUDA_INFO"
	.sectionflags	@""
	.align	4


	//----- nvinfo : EIATTR_CUDA_API_VERSION
	.align		4
        /*0000*/ 	.byte	0x04, 0x37
        /*0002*/ 	.short	(.L_26 - .L_25)
.L_25:
        /*0004*/ 	.word	0x00000082


	//----- nvinfo : EIATTR_KPARAM_INFO
	.align		4
.L_26:
        /*0008*/ 	.byte	0x04, 0x17
        /*000a*/ 	.short	(.L_28 - .L_27)
.L_27:
        /*000c*/ 	.word	0x00000000
        /*0010*/ 	.short	0x0000
        /*0012*/ 	.short	0x0070
        /*0014*/ 	.byte	0x00, 0xf0, 0x01, 0x1c


	//----- nvinfo : EIATTR_SPARSE_MMA_MASK
	.align		4
.L_28:
        /*0018*/ 	.byte	0x03, 0x50
        /*001a*/ 	.short	0x0000


	//----- nvinfo : EIATTR_MAXREG_COUNT
	.align		4
        /*001c*/ 	.byte	0x03, 0x1b
        /*001e*/ 	.short	0x00a8


	//----- nvinfo : EIATTR_NUM_BARRIERS
	.align		4
        /*0020*/ 	.byte	0x02, 0x4c
        /*0022*/ 	.byte	0x02
	.zero		1


	//----- nvinfo : EIATTR_EXTERNS
	.align		4
        /*0024*/ 	.byte	0x04, 0x0f
        /*0026*/ 	.short	(.L_30 - .L_29)


	//   ....[0]....
	.align		4
.L_29:
        /*0028*/ 	.word	index@(__assertfail)


	//----- nvinfo : EIATTR_MERCURY_ISA_VERSION
	.align		4
.L_30:
        /*002c*/ 	.byte	0x03, 0x5f
        /*002e*/ 	.short	0x0101


	//----- nvinfo : EIATTR_INT_WARP_WIDE_INSTR_OFFSETS
	.align		4
        /*0030*/ 	.byte	0x04, 0x31
        /*0032*/ 	.short	(.L_32 - .L_31)


	//   ....[0]....
.L_31:
        /*0034*/ 	.word	0x00000950


	//   ....[1]....
        /*0038*/ 	.word	0x00000960


	//   ....[2]....
        /*003c*/ 	.word	0x000009e0


	//----- nvinfo : EIATTR_COOP_GROUP_MASK_REGIDS
	.align		4
.L_32:
        /*0040*/ 	.byte	0x04, 0x29
        /*0042*/ 	.short	(.L_34 - .L_33)


	//   ....[0]....
.L_33:
        /*0044*/ 	.word	0xffffffff


	//   ....[1]....
        /*0048*/ 	.word	0xffffffff


	//   ....[2]....
        /*004c*/ 	.word	0xffffffff


	//   ....[3]....
        /*0050*/ 	.word	0xffffffff


	//   ....[4]....
        /*0054*/ 	.word	0xffffffff


	//   ....[5]....
        /*0058*/ 	.word	0xffffffff


	//----- nvinfo : EIATTR_COOP_GROUP_INSTR_OFFSETS
	.align		4
.L_34:
        /*005c*/ 	.byte	0x04, 0x28
        /*005e*/ 	.short	(.L_36 - .L_35)


	//   ....[0]....
.L_35:
        /*0060*/ 	.word	0x00000070


	//   ....[1]....
        /*0064*/ 	.word	0x00000080


	//   ....[2]....
        /*0068*/ 	.word	0x00000440


	//   ....[3]....
        /*006c*/ 	.word	0x00000680


	//   ....[4]....
        /*0070*/ 	.word	0x00000810


	//   ....[5]....
        /*0074*/ 	.word	0x00001500


	//----- nvinfo : EIATTR_REG_RECONFIG
	.align		4
.L_36:
        /*0078*/ 	.byte	0x01, 0x54
	.zero		2


	//----- nvinfo : EIATTR_SYSCALL_OFFSETS
	.align		4
        /*007c*/ 	.byte	0x04, 0x46
        /*007e*/ 	.short	(.L_38 - .L_37)


	//   ....[0]....
.L_37:
        /*0080*/ 	.word	0x000016c0


	//   ....[1]....
        /*0084*/ 	.word	0x000020e0


	//   ....[2]....
        /*0088*/ 	.word	0x000021d0


	//----- nvinfo : EIATTR_MBARRIER_INSTR_OFFSETS
	.align		4
.L_38:
        /*008c*/ 	.byte	0x04, 0x39
        /*008e*/ 	.short	(.L_40 - .L_39)


	//   ....[0]....
.L_39:
        /*0090*/ 	.word	0x00000560
        /*0094*/ 	.word	0x000000ff
        /*0098*/ 	.word	0x00000000
        /*009c*/ 	.short	0x0100
        /*009e*/ 	.byte	0x08
	.zero		1


	//   ....[1]....
        /*00a0*/ 	.word	0x00000570
        /*00a4*/ 	.word	0x000000ff
        /*00a8*/ 	.word	0x00000040
        /*00ac*/ 	.short	0x0100
        /*00ae*/ 	.byte	0x08
	.zero		1


	//   ....[2]....
        /*00b0*/ 	.word	0x00000580
        /*00b4*/ 	.word	0x000000ff
        /*00b8*/ 	.word	0x00000008
        /*00bc*/ 	.short	0x0100
        /*00be*/ 	.byte	0x08
	.zero		1


	//   ....[3]....
        /*00c0*/ 	.word	0x00000590
        /*00c4*/ 	.word	0x000000ff
        /*00c8*/ 	.word	0x00000048
        /*00cc*/ 	.short	0x0100
        /*00ce*/ 	.byte	0x08
	.zero		1


	//   ....[4]....
        /*00d0*/ 	.word	0x000005a0
        /*00d4*/ 	.word	0x000000ff
        /*00d8*/ 	.word	0x00000010
        /*00dc*/ 	.short	0x0100
        /*00de*/ 	.byte	0x08
	.zero		1


	//   ....[5]....
        /*00e0*/ 	.word	0x000005b0
        /*00e4*/ 	.word	0x000000ff
        /*00e8*/ 	.word	0x00000050
        /*00ec*/ 	.short	0x0100
        /*00ee*/ 	.byte	0x08
	.zero		1


	//   ....[6]....
        /*00f0*/ 	.word	0x000005c0
        /*00f4*/ 	.word	0x000000ff
        /*00f8*/ 	.word	0x00000018
        /*00fc*/ 	.short	0x0100
        /*00fe*/ 	.byte	0x08
	.zero		1


	//   ....[7]....
        /*0100*/ 	.word	0x000005d0
        /*0104*/ 	.word	0x000000ff
        /*0108*/ 	.word	0x00000058
        /*010c*/ 	.short	0x0100
        /*010e*/ 	.byte	0x08
	.zero		1


	//   ....[8]....
        /*0110*/ 	.word	0x000005e0
        /*0114*/ 	.word	0x000000ff
        /*0118*/ 	.word	0x00000020
        /*011c*/ 	.short	0x0100
        /*011e*/ 	.byte	0x08
	.zero		1


	//   ....[9]....
        /*0120*/ 	.word	0x000005f0
        /*0124*/ 	.word	0x000000ff
        /*0128*/ 	.word	0x00000060
        /*012c*/ 	.short	0x0100
        /*012e*/ 	.byte	0x08
	.zero		1


	//   ....[10]....
        /*0130*/ 	.word	0x00000600
        /*0134*/ 	.word	0x000000ff
        /*0138*/ 	.word	0x00000028
        /*013c*/ 	.short	0x0100
        /*013e*/ 	.byte	0x08
	.zero		1


	//   ....[11]....
        /*0140*/ 	.word	0x00000610
        /*0144*/ 	.word	0x000000ff
        /*0148*/ 	.word	0x00000068
        /*014c*/ 	.short	0x0100
        /*014e*/ 	.byte	0x08
	.zero		1


	//   ....[12]....
        /*0150*/ 	.word	0x00000620
        /*0154*/ 	.word	0x000000ff
        /*0158*/ 	.word	0x00000030
        /*015c*/ 	.short	0x0100
        /*015e*/ 	.byte	0x08
	.zero		1


	//   ....[13]....
        /*0160*/ 	.word	0x00000630
        /*0164*/ 	.word	0x000000ff
        /*0168*/ 	.word	0x00000070
        /*016c*/ 	.short	0x0100
        /*016e*/ 	.byte	0x08
	.zero		1


	//   ....[14]....
        /*0170*/ 	.word	0x00000640
        /*0174*/ 	.word	0x000000ff
        /*0178*/ 	.word	0x00000038
        /*017c*/ 	.short	0x0100
        /*017e*/ 	.byte	0x08
	.zero		1


	//   ....[15]....
        /*0180*/ 	.word	0x00000650
        /*0184*/ 	.word	0x000000ff
        /*0188*/ 	.word	0x00000078
        /*018c*/ 	.short	0x0100
        /*018e*/ 	.byte	0x08
	.zero		1


	//   ....[16]....
        /*0190*/ 	.word	0x000007a0
        /*0194*/ 	.word	0x000000ff
        /*0198*/ 	.word	0x00000080
        /*019c*/ 	.short	0x0100
        /*019e*/ 	.byte	0x08
	.zero		1


	//   ....[17]....
        /*01a0*/ 	.word	0x000007b0
        /*01a4*/ 	.word	0x000000ff
        /*01a8*/ 	.word	0x00000098
        /*01ac*/ 	.short	0x0100
        /*01ae*/ 	.byte	0x08
	.zero		1


	//   ....[18]....
        /*01b0*/ 	.word	0x000007c0
        /*01b4*/ 	.word	0x000000ff
        /*01b8*/ 	.word	0x00000088
        /*01bc*/ 	.short	0x0100
        /*01be*/ 	.byte	0x08
	.zero		1


	//   ....[19]....
        /*01c0*/ 	.word	0x000007d0
        /*01c4*/ 	.word	0x000000ff
        /*01c8*/ 	.word	0x000000a0
        /*01cc*/ 	.short	0x0100
        /*01ce*/ 	.byte	0x08
	.zero		1


	//   ....[20]....
        /*01d0*/ 	.word	0x000007e0
        /*01d4*/ 	.word	0x000000ff
        /*01d8*/ 	.word	0x00000090
        /*01dc*/ 	.short	0x0100
        /*01de*/ 	.byte	0x08
	.zero		1


	//   ....[21]....
        /*01e0*/ 	.word	0x000007f0
        /*01e4*/ 	.word	0x000000ff
        /*01e8*/ 	.word	0x000000a8
        /*01ec*/ 	.short	0x0100
        /*01ee*/ 	.byte	0x08
	.zero		1


	//   ....[22]....
        /*01f0*/ 	.word	0x00000a80
        /*01f4*/ 	.word	0x000000ff
        /*01f8*/ 	.word	0x000000b0
        /*01fc*/ 	.short	0x0100
        /*01fe*/ 	.byte	0x08
	.zero		1


	//   ....[23]....
        /*0200*/ 	.word	0x00000ae0
        /*0204*/ 	.word	0x000000ff
        /*0208*/ 	.word	0x000000b8
        /*020c*/ 	.short	0x0100
        /*020e*/ 	.byte	0x08
	.zero		1


	//   ....[24]....
        /*0210*/ 	.word	0x00001740
        /*0214*/ 	.word	0x00000003
        /*0218*/ 	.word	0x00000000
        /*021c*/ 	.short	0x010a
        /*021e*/ 	.byte	0x3f
	.zero		1


	//   ....[25]....
        /*0220*/ 	.word	0x00001780
        /*0224*/ 	.word	0x00000003
        /*0228*/ 	.word	0x00000000
        /*022c*/ 	.short	0x010a
        /*022e*/ 	.byte	0x3f
	.zero		1


	//   ....[26]....
        /*0230*/ 	.word	0x00001af0
        /*0234*/ 	.word	0x000000ff
        /*0238*/ 	.word	0x00000000
        /*023c*/ 	.short	0x010a
        /*023e*/ 	.byte	0x04
	.zero		1


	//   ....[27]....
        /*0240*/ 	.word	0x00001b30
        /*0244*/ 	.word	0x000000ff
        /*0248*/ 	.word	0x00000000
        /*024c*/ 	.short	0x010a
        /*024e*/ 	.byte	0x04
	.zero		1


	//   ....[28]....
        /*0250*/ 	.word	0x00001d90
        /*0254*/ 	.word	0x000000ff
        /*0258*/ 	.word	0x00000000
        /*025c*/ 	.short	0x0101
        /*025e*/ 	.byte	0x04
	.zero		1


	//   ....[29]....
        /*0260*/ 	.word	0x00001f40
        /*0264*/ 	.word	0x000000ff
        /*0268*/ 	.word	0x00000000
        /*026c*/ 	.short	0x0101
        /*026e*/ 	.byte	0x04
	.zero		1


	//   ....[30]....
        /*0270*/ 	.word	0x000026a0
        /*0274*/ 	.word	0x00000003
        /*0278*/ 	.word	0x00000080
        /*027c*/ 	.short	0x010a
        /*027e*/ 	.byte	0x3f
	.zero		1


	//   ....[31]....
        /*0280*/ 	.word	0x00004820
        /*0284*/ 	.word	0x000000ff
        /*0288*/ 	.word	0x00000000
        /*028c*/ 	.short	0x0101
        /*028e*/ 	.byte	0x04
	.zero		1


	//   ....[32]....
        /*0290*/ 	.word	0x00004980
        /*0294*/ 	.word	0x00000003
        /*0298*/ 	.word	0x00000080
        /*029c*/ 	.short	0x010a
        /*029e*/ 	.byte	0x3f
	.zero		1


	//   ....[33]....
        /*02a0*/ 	.word	0x00006800
        /*02a4*/ 	.word	0x000000ff
        /*02a8*/ 	.word	0x00000000
        /*02ac*/ 	.short	0x0101
        /*02ae*/ 	.byte	0x04
	.zero		1


	//   ....[34]....
        /*02b0*/ 	.word	0x00007190
        /*02b4*/ 	.word	0x000000ff
        /*02b8*/ 	.word	0x00000000
        /*02bc*/ 	.short	0x0101
        /*02be*/ 	.byte	0x04
	.zero		1


	//   ....[35]....
        /*02c0*/ 	.word	0x00007870
        /*02c4*/ 	.word	0x000000ff
        /*02c8*/ 	.word	0x000000b8
        /*02cc*/ 	.short	0x010a
        /*02ce*/ 	.byte	0x04
	.zero		1


	//   ....[36]....
        /*02d0*/ 	.word	0x00007cb0
        /*02d4*/ 	.word	0x000000ff
        /*02d8*/ 	.word	0x00000098
        /*02dc*/ 	.short	0x010a
        /*02de*/ 	.byte	0x05
	.zero		1


	//   ....[37]....
        /*02e0*/ 	.word	0x00007db0
        /*02e4*/ 	.word	0x000000ff
        /*02e8*/ 	.word	0x00000080
        /*02ec*/ 	.short	0x010b
        /*02ee*/ 	.byte	0x05
	.zero		1


	//   ....[38]....
        /*02f0*/ 	.word	0x00007e40
        /*02f4*/ 	.word	0x000000ff
        /*02f8*/ 	.word	0x00000000
        /*02fc*/ 	.short	0x0101
        /*02fe*/ 	.byte	0x05
	.zero		1


	//   ....[39]....
        /*0300*/ 	.word	0x00007eb0
        /*0304*/ 	.word	0x000000ff
        /*0308*/ 	.word	0x00000098
        /*030c*/ 	.short	0x010a
        /*030e*/ 	.byte	0x04
	.zero		1


	//   ....[40]....
        /*0310*/ 	.word	0x00007fd0
        /*0314*/ 	.word	0x000000ff
        /*0318*/ 	.word	0x00000080
        /*031c*/ 	.short	0x010b
        /*031e*/ 	.byte	0x04
	.zero		1


	//   ....[41]....
        /*0320*/ 	.word	0x000080b0
        /*0324*/ 	.word	0x000000ff
        /*0328*/ 	.word	0x00000000
        /*032c*/ 	.short	0x0101
        /*032e*/ 	.byte	0x04
	.zero		1


	//   ....[42]....
        /*0330*/ 	.word	0x00008760
        /*0334*/ 	.word	0x00000003
        /*0338*/ 	.word	0x00000098
        /*033c*/ 	.short	0x010a
        /*033e*/ 	.byte	0x3f
	.zero		1


	//   ....[43]....
        /*0340*/ 	.word	0x00008830
        /*0344*/ 	.word	0x00000005
        /*0348*/ 	.word	0x00000098
        /*034c*/ 	.short	0x010a
        /*034e*/ 	.byte	0x3f
	.zero		1


	//   ....[44]....
        /*0350*/ 	.word	0x000088e0
        /*0354*/ 	.word	0x00000003
        /*0358*/ 	.word	0x00000098
        /*035c*/ 	.short	0x010a
        /*035e*/ 	.byte	0x3f
	.zero		1


	//   ....[45]....
        /*0360*/ 	.word	0x00008c10
        /*0364*/ 	.word	0x0000000f
        /*0368*/ 	.word	0x00000040
        /*036c*/ 	.short	0x010a
        /*036e*/ 	.byte	0x3f
	.zero		1


	//   ....[46]....
        /*0370*/ 	.word	0x00008fd0
        /*0374*/ 	.word	0x00000005
        /*0378*/ 	.word	0x000000b8
        /*037c*/ 	.short	0x0101
        /*037e*/ 	.byte	0x3f
	.zero		1


	//   ....[47]....
        /*0380*/ 	.word	0x000096e0
        /*0384*/ 	.word	0x00000007
        /*0388*/ 	.word	0x00000000
        /*038c*/ 	.short	0x010a
        /*038e*/ 	.byte	0x3f
	.zero		1


	//   ....[48]....
        /*0390*/ 	.word	0x00009760
        /*0394*/ 	.word	0x00000006
        /*0398*/ 	.word	0x00000000
        /*039c*/ 	.short	0x010a
        /*039e*/ 	.byte	0x3f
	.zero		1


	//   ....[49]....
        /*03a0*/ 	.word	0x000097f0
        /*03a4*/ 	.word	0x00000007
        /*03a8*/ 	.word	0x00000000
        /*03ac*/ 	.short	0x010a
        /*03ae*/ 	.byte	0x3f
	.zero		1


	//   ....[50]....
        /*03b0*/ 	.word	0x00009880
        /*03b4*/ 	.word	0x00000006
        /*03b8*/ 	.word	0x00000000
        /*03bc*/ 	.short	0x010a
        /*03be*/ 	.byte	0x3f
	.zero		1


	//   ....[51]....
        /*03c0*/ 	.word	0x00009910
        /*03c4*/ 	.word	0x00000007
        /*03c8*/ 	.word	0x00000000
        /*03cc*/ 	.short	0x010a
        /*03ce*/ 	.byte	0x3f
	.zero		1


	//   ....[52]....
        /*03d0*/ 	.word	0x000099a0
        /*03d4*/ 	.word	0x00000006
        /*03d8*/ 	.word	0x00000000
        /*03dc*/ 	.short	0x010a
        /*03de*/ 	.byte	0x3f
	.zero		1


	//   ....[53]....
        /*03e0*/ 	.word	0x00009a30
        /*03e4*/ 	.word	0x00000007
        /*03e8*/ 	.word	0x00000000
        /*03ec*/ 	.short	0x010a
        /*03ee*/ 	.byte	0x3f
	.zero		1


	//   ....[54]....
        /*03f0*/ 	.word	0x00009ac0
        /*03f4*/ 	.word	0x00000005
        /*03f8*/ 	.word	0x00000000
        /*03fc*/ 	.short	0x010a
        /*03fe*/ 	.byte	0x3f
	.zero		1


	//   ....[55]....
        /*0400*/ 	.word	0x00009b20
        /*0404*/ 	.word	0x00000003
        /*0408*/ 	.word	0x00000000
        /*040c*/ 	.short	0x010a
        /*040e*/ 	.byte	0x3f
	.zero		1


	//   ....[56]....
        /*0410*/ 	.word	0x00009b80
        /*0414*/ 	.word	0x00000004
        /*0418*/ 	.word	0x00000000
        /*041c*/ 	.short	0x010a
        /*041e*/ 	.byte	0x3f
	.zero		1


	//   ....[57]....
        /*0420*/ 	.word	0x00009bd0
        /*0424*/ 	.word	0x00000003
        /*0428*/ 	.word	0x00000080
        /*042c*/ 	.short	0x010a
        /*042e*/ 	.byte	0x3f
	.zero		1


	//   ....[58]....
        /*0430*/ 	.word	0x00009c20
        /*0434*/ 	.word	0x00000003
        /*0438*/ 	.word	0x00000080
        /*043c*/ 	.short	0x010a
        /*043e*/ 	.byte	0x3f
	.zero		1


	//   ....[59]....
        /*0440*/ 	.word	0x00009c80
        /*0444*/ 	.word	0x00000003
        /*0448*/ 	.word	0x000000b8
        /*044c*/ 	.short	0x010a
        /*044e*/ 	.byte	0x3f
	.zero		1


	//   ....[60]....
        /*0450*/ 	.word	0x00009ce0
        /*0454*/ 	.word	0x00000005
        /*0458*/ 	.word	0x00000098
        /*045c*/ 	.short	0x010a
        /*045e*/ 	.byte	0x3f
	.zero		1


	//   ....[61]....
        /*0460*/ 	.word	0x00009d40
        /*0464*/ 	.word	0x00000005
        /*0468*/ 	.word	0x00000098
        /*046c*/ 	.short	0x010a
        /*046e*/ 	.byte	0x3f
	.zero		1


	//   ....[62]....
        /*0470*/ 	.word	0x00009d90
        /*0474*/ 	.word	0x00000003
        /*0478*/ 	.word	0x00000098
        /*047c*/ 	.short	0x010a
        /*047e*/ 	.byte	0x3f
	.zero		1


	//   ....[63]....
        /*0480*/ 	.word	0x00009de0
        /*0484*/ 	.word	0x00000005
        /*0488*/ 	.word	0x00000098
        /*048c*/ 	.short	0x010a
        /*048e*/ 	.byte	0x3f
	.zero		1


	//   ....[64]....
        /*0490*/ 	.word	0x00009eb0
        /*0494*/ 	.word	0x0000000f
        /*0498*/ 	.word	0x00000040
        /*049c*/ 	.short	0x010a
        /*049e*/ 	.byte	0x3f
	.zero		1


	//   ....[65]....
        /*04a0*/ 	.word	0x00009f80
        /*04a4*/ 	.word	0x00000007
        /*04a8*/ 	.word	0x00000000
        /*04ac*/ 	.short	0x010a
        /*04ae*/ 	.byte	0x3f
	.zero		1


	//   ....[66]....
        /*04b0*/ 	.word	0x00009fd0
        /*04b4*/ 	.word	0x00000006
        /*04b8*/ 	.word	0x00000000
        /*04bc*/ 	.short	0x010a
        /*04be*/ 	.byte	0x3f
	.zero		1


	//   ....[67]....
        /*04c0*/ 	.word	0x0000a020
        /*04c4*/ 	.word	0x00000007
        /*04c8*/ 	.word	0x00000000
        /*04cc*/ 	.short	0x010a
        /*04ce*/ 	.byte	0x3f
	.zero		1


	//   ....[68]....
        /*04d0*/ 	.word	0x0000a070
        /*04d4*/ 	.word	0x00000006
        /*04d8*/ 	.word	0x00000000
        /*04dc*/ 	.short	0x010a
        /*04de*/ 	.byte	0x3f
	.zero		1


	//   ....[69]....
        /*04e0*/ 	.word	0x0000a0c0
        /*04e4*/ 	.word	0x00000007
        /*04e8*/ 	.word	0x00000000
        /*04ec*/ 	.short	0x010a
        /*04ee*/ 	.byte	0x3f
	.zero		1


	//   ....[70]....
        /*04f0*/ 	.word	0x0000a110
        /*04f4*/ 	.word	0x00000006
        /*04f8*/ 	.word	0x00000000
        /*04fc*/ 	.short	0x010a
        /*04fe*/ 	.byte	0x3f
	.zero		1


	//   ....[71]....
        /*0500*/ 	.word	0x0000a160
        /*0504*/ 	.word	0x00000007
        /*0508*/ 	.word	0x00000000
        /*050c*/ 	.short	0x010a
        /*050e*/ 	.byte	0x3f
	.zero		1


	//----- nvinfo : EIATTR_NUM_MBARRIERS
	.align		4
.L_40:
        /*0510*/ 	.byte	0x03, 0x38
        /*0512*/ 	.short	0x0018


	//----- nvinfo : EIATTR_EXIT_INSTR_OFFSETS
	.align		4
        /*0514*/ 	.byte	0x04, 0x1c
        /*0516*/ 	.short	(.L_42 - .L_41)


	//   ....[0]....
.L_41:
        /*0518*/ 	.word	0x00009b10


	//----- nvinfo : EIATTR_MAX_THREADS
	.align		4
.L_42:
        /*051c*/ 	.byte	0x04, 0x05
        /*051e*/ 	.short	(.L_44 - .L_43)
.L_43:
        /*0520*/ 	.word	0x00000180
        /*0524*/ 	.word	0x00000001
        /*0528*/ 	.word	0x00000001


	//----- nvinfo : EIATTR_CRS_STACK_SIZE
	.align		4
.L_44:
        /*052c*/ 	.byte	0x04, 0x1e
        /*052e*/ 	.short	(.L_46 - .L_45)
.L_45:
        /*0530*/ 	.word	0x00000000


	//----- nvinfo : EIATTR_CBANK_PARAM_SIZE
	.align		4
.L_46:
        /*0534*/ 	.byte	0x03, 0x19
        /*0536*/ 	.short	0x0770


	//----- nvinfo : EIATTR_PARAM_CBANK
	.align		4
        /*0538*/ 	.byte	0x04, 0x0a
        /*053a*/ 	.short	(.L_48 - .L_47)
	.align		4
.L_47:
        /*053c*/ 	.word	index@(.nv.constant0._ZN7cutlass13device_kernelINS_4gemm6kernel13GemmUniversalIN4cute5tupleIJiiiiEEENS1_10collective13CollectiveMmaINS1_34MainloopSm90TmaGmmaWarpSpecializedILi8ENS5_IJNS4_1CILi1EEESB_SB_EEENS1_35KernelTmaWarpSpecializedCooperativeEEENS5_IJNSA_ILi128EEENSA_ILi64EEESG_EEENS_10bfloat16_tENS5_IJlSB_lEEESI_SJ_NS4_8TiledMMAINS4_8MMA_AtomIJNS4_4SM904GMMA27MMA_64x64x16_F32BF16BF16_SSILNSN_5MajorE0ELSP_0ELNSN_7ScaleInE1ELSQ_1EEEEEENS4_6LayoutINS5_IJNSA_ILi2EEESB_SB_EEENS5_IJSB_NSA_ILi0EEESW_EEEEENS5_IJNS4_10UnderscoreESZ_SZ_EEEEENS4_13SM90_TMA_LOADENS4_14ComposedLayoutINS4_7SwizzleILi3ELi4ELi3EEENS4_18smem_ptr_flag_bitsILi16EEENST_INS5_IJNSA_ILi8EEESG_EEENS5_IJSG_SB_EEEEEEEvNS4_8identityES12_S1C_vS1D_EENS_8epilogue10collective18CollectiveEpilogueINS1F_22Sm90TmaWarpSpecializedILi3ELi2ELi16ELb1ELb0EEEJSH_NS5_IJSF_NSA_ILi32EEEEEESI_SJ_SI_SJ_NS1F_6fusion15FusionCallbacksIS1J_NS1M_13LinCombEltActINS1F_6thread4SiLuESI_fSI_fLNS_15FloatRoundStyleE2EEESH_S1L_JEEES12_NS13_INS14_ILi2ELi4ELi3EEES17_NST_INS5_IJS18_S1K_EEENS5_IJS1K_SB_EEEEEEENS4_17SM75_U32x4_LDSM_NENS4_14SM90_TMA_STOREES1Y_NS4_17SM90_U32x4_STSM_NENS4_9Copy_AtomIJS21_NS_6half_tEEEEvEEEvvEEEEvNT_6ParamsE)
        /*0540*/ 	.short	0x0210
        /*0542*/ 	.short	0x0770


	//----- nvinfo : EIATTR_SW_WAR
	.align		4
.L_48:
        /*0544*/ 	.byte	0x04, 0x36
        /*0546*/ 	.short	(.L_50 - .L_49)
.L_49:
        /*0548*/ 	.word	0x00000008
.L_50:


//--------------------- .nv.callgraph             --------------------------
	.section	.nv.callgraph,"",@"SHT_CUDA_CALLGRAPH"
	.align	4
	.sectionentsize	8
	.align		4
        /*0000*/ 	.word	0x00000000
	.align		4
        /*0004*/ 	.word	0xffffffff
	.align		4
        /*0008*/ 	.word	index@(_ZN7cutlass13device_kernelINS_4gemm6kernel13GemmUniversalIN4cute5tupleIJiiiiEEENS1_10collective13CollectiveMmaINS1_34MainloopSm90TmaGmmaWarpSpecializedILi8ENS5_IJNS4_1CILi1EEESB_SB_EEENS1_35KernelTmaWarpSpecializedCooperativeEEENS5_IJNSA_ILi128EEENSA_ILi64EEESG_EEENS_10bfloat16_tENS5_IJlSB_lEEESI_SJ_NS4_8TiledMMAINS4_8MMA_AtomIJNS4_4SM904GMMA27MMA_64x64x16_F32BF16BF16_SSILNSN_5MajorE0ELSP_0ELNSN_7ScaleInE1ELSQ_1EEEEEENS4_6LayoutINS5_IJNSA_ILi2EEESB_SB_EEENS5_IJSB_NSA_ILi0EEESW_EEEEENS5_IJNS4_10UnderscoreESZ_SZ_EEEEENS4_13SM90_TMA_LOADENS4_14ComposedLayoutINS4_7SwizzleILi3ELi4ELi3EEENS4_18smem_ptr_flag_bitsILi16EEENST_INS5_IJNSA_ILi8EEESG_EEENS5_IJSG_SB_EEEEEEEvNS4_8identityES12_S1C_vS1D_EENS_8epilogue10collective18CollectiveEpilogueINS1F_22Sm90TmaWarpSpecializedILi3ELi2ELi16ELb1ELb0EEEJSH_NS5_IJSF_NSA_ILi32EEEEEESI_SJ_SI_SJ_NS1F_6fusion15FusionCallbacksIS1J_NS1M_13LinCombEltActINS1F_6thread4SiLuESI_fSI_fLNS_15FloatRoundStyleE2EEESH_S1L_JEEES12_NS13_INS14_ILi2ELi4ELi3EEES17_NST_INS5_IJS18_S1K_EEENS5_IJS1K_SB_EEEEEEENS4_17SM75_U32x4_LDSM_NENS4_14SM90_TMA_STOREES1Y_NS4_17SM90_U32x4_STSM_NENS4_9Copy_AtomIJS21_NS_6half_tEEEEvEEEvvEEEEvNT_6ParamsE)
	.align		4
        /*000c*/ 	.word	index@(__assertfail)
	.align		4
        /*0010*/ 	.word	0x00000000
	.align		4
        /*0014*/ 	.word	0xfffffffe
	.align		4
        /*0018*/ 	.word	0x00000000
	.align		4
        /*001c*/ 	.word	0xfffffffd
	.align		4
        /*0020*/ 	.word	0x00000000
	.align		4
        /*0024*/ 	.word	0xfffffffc


//--------------------- .nv.constant4             --------------------------
	.section	.nv.constant4,"a",@progbits
	.align	8
	.align		8
.nv.constant4:
        /*0000*/ 	.dword	__assertfail
	.align		8
        /*0008*/ 	.dword	__unnamed_1
	.align		8
        /*0010*/ 	.dword	__unnamed_2
	.align		8
        /*0018*/ 	.dword	_ZN39_INTERNAL_a6b5e803_4_k_cu_e34ee77d_27954cuda3std3__45__cpo5beginE
	.align		8
        /*0020*/ 	.dword	_ZN39_INTERNAL_a6b5e803_4_k_cu_e34ee77d_27954cuda3std3__45__cpo3endE
	.align		8
        /*0028*/ 	.dword	_ZN39_INTERNAL_a6b5e803_4_k_cu_e34ee77d_27954cuda3std3__45__cpo6cbeginE
	.align		8
        /*0030*/ 	.dword	_ZN39_INTERNAL_a6b5e803_4_k_cu_e34ee77d_27954cuda3std3__45__cpo4cendE
	.align		8
        /*0038*/ 	.dword	_ZN39_INTERNAL_a6b5e803_4_k_cu_e34ee77d_27954cuda3std3__441_GLOBAL__N__a6b5e803_4_k_cu_e34ee77d_27956ignoreE
	.align		8
        /*0040*/ 	.dword	_ZN39_INTERNAL_a6b5e803_4_k_cu_e34ee77d_27954cuda3std3__419piecewise_constructE
	.align		8
        /*0048*/ 	.dword	_ZN39_INTERNAL_a6b5e803_4_k_cu_e34ee77d_27954cuda3std3__48in_placeE
	.align		8
        /*0050*/ 	.dword	_ZN39_INTERNAL_a6b5e803_4_k_cu_e34ee77d_27954cuda3std6ranges3__45__cpo4swapE
	.align		8
        /*0058*/ 	.dword	_ZN39_INTERNAL_a6b5e803_4_k_cu_e34ee77d_27954cuda3std6ranges3__45__cpo9iter_moveE
	.align		8
        /*0060*/ 	.dword	_ZN39_INTERNAL_a6b5e803_4_k_cu_e34ee77d_27954cute7productE
	.align		8
        /*0068*/ 	.dword	_ZN39_INTERNAL_a6b5e803_4_k_cu_e34ee77d_27954cute1_E
	.align		8
        /*0070*/ 	.dword	$str$22
	.align		8
        /*0078*/ 	.dword	$str$23
	.align		8
        /*0080*/ 	.dword	$str$26
	.align		8
        /*0088*/ 	.dword	$str$27


//--------------------- .text._ZN7cutlass13device_kernelINS_4gemm6kernel13GemmUniversalIN4cute5tupleIJiiiiEEENS1_10collective13CollectiveMmaINS1_34MainloopSm90TmaGmmaWarpSpecializedILi8ENS5_IJNS4_1CILi1EEESB_SB_EEENS1_35KernelTmaWarpSpecializedCooperativeEEENS5_IJNSA_ILi128EEENSA_ILi64EEESG_EEENS_10bfloat16_tENS5_IJlSB_lEEESI_SJ_NS4_8TiledMMAINS4_8MMA_AtomIJNS4_4SM904GMMA27MMA_64x64x16_F32BF16BF16_SSILNSN_5MajorE0ELSP_0ELNSN_7ScaleInE1ELSQ_1EEEEEENS4_6LayoutINS5_IJNSA_ILi2EEESB_SB_EEENS5_IJSB_NSA_ILi0EEESW_EEEEENS5_IJNS4_10UnderscoreESZ_SZ_EEEEENS4_13SM90_TMA_LOADENS4_14ComposedLayoutINS4_7SwizzleILi3ELi4ELi3EEENS4_18smem_ptr_flag_bitsILi16EEENST_INS5_IJNSA_ILi8EEESG_EEENS5_IJSG_SB_EEEEEEEvNS4_8identityES12_S1C_vS1D_EENS_8epilogue10collective18CollectiveEpilogueINS1F_22Sm90TmaWarpSpecializedILi3ELi2ELi16ELb1ELb0EEEJSH_NS5_IJSF_NSA_ILi32EEEEEESI_SJ_SI_SJ_NS1F_6fusion15FusionCallbacksIS1J_NS1M_13LinCombEltActINS1F_6thread4SiLuESI_fSI_fLNS_15FloatRoundStyleE2EEESH_S1L_JEEES12_NS13_INS14_ILi2ELi4ELi3EEES17_NST_INS5_IJS18_S1K_EEENS5_IJS1K_SB_EEEEEEENS4_17SM75_U32x4_LDSM_NENS4_14SM90_TMA_STOREES1Y_NS4_17SM90_U32x4_STSM_NENS4_9Copy_AtomIJS21_NS_6half_tEEEEvEEEvvEEEEvNT_6ParamsE --------------------------
	.section	.text._ZN7cutlass13device_kernelINS_4gemm6kernel13GemmUniversalIN4cute5tupleIJiiiiEEENS1_10collective13CollectiveMmaINS1_34MainloopSm90TmaGmmaWarpSpecializedILi8ENS5_IJNS4_1CILi1EEESB_SB_EEENS1_35KernelTmaWarpSpecializedCooperativeEEENS5_IJNSA_ILi128EEENSA_ILi64EEESG_EEENS_10bfloat16_tENS5_IJlSB_lEEESI_SJ_NS4_8TiledMMAINS4_8MMA_AtomIJNS4_4SM904GMMA27MMA_64x64x16_F32BF16BF16_SSILNSN_5MajorE0ELSP_0ELNSN_7ScaleInE1ELSQ_1EEEEEENS4_6LayoutINS5_IJNSA_ILi2EEESB_SB_EEENS5_IJSB_NSA_ILi0EEESW_EEEEENS5_IJNS4_10UnderscoreESZ_SZ_EEEEENS4_13SM90_TMA_LOADENS4_14ComposedLayoutINS4_7SwizzleILi3ELi4ELi3EEENS4_18smem_ptr_flag_bitsILi16EEENST_INS5_IJNSA_ILi8EEESG_EEENS5_IJSG_SB_EEEEEEEvNS4_8identityES12_S1C_vS1D_EENS_8epilogue10collective18CollectiveEpilogueINS1F_22Sm90TmaWarpSpecializedILi3ELi2ELi16ELb1ELb0EEEJSH_NS5_IJSF_NSA_ILi32EEEEEESI_SJ_SI_SJ_NS1F_6fusion15FusionCallbacksIS1J_NS1M_13LinCombEltActINS1F_6thread4SiLuESI_fSI_fLNS_15FloatRoundStyleE2EEESH_S1L_JEEES12_NS13_INS14_ILi2ELi4ELi3EEES17_NST_INS5_IJS18_S1K_EEENS5_IJS1K_SB_EEEEEEENS4_17SM75_U32x4_LDSM_NENS4_14SM90_TMA_STOREES1Y_NS4_17SM90_U32x4_STSM_NENS4_9Copy_AtomIJS21_NS_6half_tEEEEvEEEvvEEEEvNT_6ParamsE,"ax",@progbits
	.align	128
.text._ZN7cutlass13device_kernelINS_4gemm6kernel13GemmUniversalIN4cute5tupleIJiiiiEEENS1_10collective13CollectiveMmaINS1_34MainloopSm90TmaGmmaWarpSpecializedILi8ENS5_IJNS4_1CILi1EEESB_SB_EEENS1_35KernelTmaWarpSpecializedCooperativeEEENS5_IJNSA_ILi128EEENSA_ILi64EEESG_EEENS_10bfloat16_tENS5_IJlSB_lEEESI_SJ_NS4_8TiledMMAINS4_8MMA_AtomIJNS4_4SM904GMMA27MMA_64x64x16_F32BF16BF16_SSILNSN_5MajorE0ELSP_0ELNSN_7ScaleInE1ELSQ_1EEEEEENS4_6LayoutINS5_IJNSA_ILi2EEESB_SB_EEENS5_IJSB_NSA_ILi0EEESW_EEEEENS5_IJNS4_10UnderscoreESZ_SZ_EEEEENS4_13SM90_TMA_LOADENS4_14ComposedLayoutINS4_7SwizzleILi3ELi4ELi3EEENS4_18smem_ptr_flag_bitsILi16EEENST_INS5_IJNSA_ILi8EEESG_EEENS5_IJSG_SB_EEEEEEEvNS4_8identityES12_S1C_vS1D_EENS_8epilogue10collective18CollectiveEpilogueINS1F_22Sm90TmaWarpSpecializedILi3ELi2ELi16ELb1ELb0EEEJSH_NS5_IJSF_NSA_ILi32EEEEEESI_SJ_SI_SJ_NS1F_6fusion15FusionCallbacksIS1J_NS1M_13LinCombEltActINS1F_6thread4SiLuESI_fSI_fLNS_15FloatRoundStyleE2EEESH_S1L_JEEES12_NS13_INS14_ILi2ELi4ELi3EEES17_NST_INS5_IJS18_S1K_EEENS5_IJS1K_SB_EEEEEEENS4_17SM75_U32x4_LDSM_NENS4_14SM90_TMA_STOREES1Y_NS4_17SM90_U32x4_STSM_NENS4_9Copy_AtomIJS21_NS_6half_tEEEEvEEEvvEEEEvNT_6ParamsE:
        .type           _ZN7cutlass13device_kernelINS_4gemm6kernel13GemmUniversalIN4cute5tupleIJiiiiEEENS1_10collective13CollectiveMmaINS1_34MainloopSm90TmaGmmaWarpSpecializedILi8ENS5_IJNS4_1CILi1EEESB_SB_EEENS1_35KernelTmaWarpSpecializedCooperativeEEENS5_IJNSA_ILi128EEENSA_ILi64EEESG_EEENS_10bfloat16_tENS5_IJlSB_lEEESI_SJ_NS4_8TiledMMAINS4_8MMA_AtomIJNS4_4SM904GMMA27MMA_64x64x16_F32BF16BF16_SSILNSN_5MajorE0ELSP_0ELNSN_7ScaleInE1ELSQ_1EEEEEENS4_6LayoutINS5_IJNSA_ILi2EEESB_SB_EEENS5_IJSB_NSA_ILi0EEESW_EEEEENS5_IJNS4_10UnderscoreESZ_SZ_EEEEENS4_13SM90_TMA_LOADENS4_14ComposedLayoutINS4_7SwizzleILi3ELi4ELi3EEENS4_18smem_ptr_flag_bitsILi16EEENST_INS5_IJNSA_ILi8EEESG_EEENS5_IJSG_SB_EEEEEEEvNS4_8identityES12_S1C_vS1D_EENS_8epilogue10collective18CollectiveEpilogueINS1F_22Sm90TmaWarpSpecializedILi3ELi2ELi16ELb1ELb0EEEJSH_NS5_IJSF_NSA_ILi32EEEEEESI_SJ_SI_SJ_NS1F_6fusion15FusionCallbacksIS1J_NS1M_13LinCombEltActINS1F_6thread4SiLuESI_fSI_fLNS_15FloatRoundStyleE2EEESH_S1L_JEEES12_NS13_INS14_ILi2ELi4ELi3EEES17_NST_INS5_IJS18_S1K_EEENS5_IJS1K_SB_EEEEEEENS4_17SM75_U32x4_LDSM_NENS4_14SM90_TMA_STOREES1Y_NS4_17SM90_U32x4_STSM_NENS4_9Copy_AtomIJS21_NS_6half_tEEEEvEEEvvEEEEvNT_6ParamsE,@function
        .size           _ZN7cutlass13device_kernelINS_4gemm6kernel13GemmUniversalIN4cute5tupleIJiiiiEEENS1_10collective13CollectiveMmaINS1_34MainloopSm90TmaGmmaWarpSpecializedILi8ENS5_IJNS4_1CILi1EEESB_SB_EEENS1_35KernelTmaWarpSpecializedCooperativeEEENS5_IJNSA_ILi128EEENSA_ILi64EEESG_EEENS_10bfloat16_tENS5_IJlSB_lEEESI_SJ_NS4_8TiledMMAINS4_8MMA_AtomIJNS4_4SM904GMMA27MMA_64x64x16_F32BF16BF16_SSILNSN_5MajorE0ELSP_0ELNSN_7ScaleInE1ELSQ_1EEEEEENS4_6LayoutINS5_IJNSA_ILi2EEESB_SB_EEENS5_IJSB_NSA_ILi0EEESW_EEEEENS5_IJNS4_10UnderscoreESZ_SZ_EEEEENS4_13SM90_TMA_LOADENS4_14ComposedLayoutINS4_7SwizzleILi3ELi4ELi3EEENS4_18smem_ptr_flag_bitsILi16EEENST_INS5_IJNSA_ILi8EEESG_EEENS5_IJSG_SB_EEEEEEEvNS4_8identityES12_S1C_vS1D_EENS_8epilogue10collective18CollectiveEpilogueINS1F_22Sm90TmaWarpSpecializedILi3ELi2ELi16ELb1ELb0EEEJSH_NS5_IJSF_NSA_ILi32EEEEEESI_SJ_SI_SJ_NS1F_6fusion15FusionCallbacksIS1J_NS1M_13LinCombEltActINS1F_6thread4SiLuESI_fSI_fLNS_15FloatRoundStyleE2EEESH_S1L_JEEES12_NS13_INS14_ILi2ELi4ELi3EEES17_NST_INS5_IJS18_S1K_EEENS5_IJS1K_SB_EEEEEEENS4_17SM75_U32x4_LDSM_NENS4_14SM90_TMA_STOREES1Y_NS4_17SM90_U32x4_STSM_NENS4_9Copy_AtomIJS21_NS_6half_tEEEEvEEEvvEEEEvNT_6ParamsE,(.L_x_258 - _ZN7cutlass13device_kernelINS_4gemm6kernel13GemmUniversalIN4cute5tupleIJiiiiEEENS1_10collective13CollectiveMmaINS1_34MainloopSm90TmaGmmaWarpSpecializedILi8ENS5_IJNS4_1CILi1EEESB_SB_EEENS1_35KernelTmaWarpSpecializedCooperativeEEENS5_IJNSA_ILi128EEENSA_ILi64EEESG_EEENS_10bfloat16_tENS5_IJlSB_lEEESI_SJ_NS4_8TiledMMAINS4_8MMA_AtomIJNS4_4SM904GMMA27MMA_64x64x16_F32BF16BF16_SSILNSN_5MajorE0ELSP_0ELNSN_7ScaleInE1ELSQ_1EEEEEENS4_6LayoutINS5_IJNSA_ILi2EEESB_SB_EEENS5_IJSB_NSA_ILi0EEESW_EEEEENS5_IJNS4_10UnderscoreESZ_SZ_EEEEENS4_13SM90_TMA_LOADENS4_14ComposedLayoutINS4_7SwizzleILi3ELi4ELi3EEENS4_18smem_ptr_flag_bitsILi16EEENST_INS5_IJNSA_ILi8EEESG_EEENS5_IJSG_SB_EEEEEEEvNS4_8identityES12_S1C_vS1D_EENS_8epilogue10collective18CollectiveEpilogueINS1F_22Sm90TmaWarpSpecializedILi3ELi2ELi16ELb1ELb0EEEJSH_NS5_IJSF_NSA_ILi32EEEEEESI_SJ_SI_SJ_NS1F_6fusion15FusionCallbacksIS1J_NS1M_13LinCombEltActINS1F_6thread4SiLuESI_fSI_fLNS_15FloatRoundStyleE2EEESH_S1L_JEEES12_NS13_INS14_ILi2ELi4ELi3EEES17_NST_INS5_IJS18_S1K_EEENS5_IJS1K_SB_EEEEEEENS4_17SM75_U32x4_LDSM_NENS4_14SM90_TMA_STOREES1Y_NS4_17SM90_U32x4_STSM_NENS4_9Copy_AtomIJS21_NS_6half_tEEEEvEEEvvEEEEvNT_6ParamsE)
        .other          _ZN7cutlass13device_kernelINS_4gemm6kernel13GemmUniversalIN4cute5tupleIJiiiiEEENS1_10collective13CollectiveMmaINS1_34MainloopSm90TmaGmmaWarpSpecializedILi8ENS5_IJNS4_1CILi1EEESB_SB_EEENS1_35KernelTmaWarpSpecializedCooperativeEEENS5_IJNSA_ILi128EEENSA_ILi64EEESG_EEENS_10bfloat16_tENS5_IJlSB_lEEESI_SJ_NS4_8TiledMMAINS4_8MMA_AtomIJNS4_4SM904GMMA27MMA_64x64x16_F32BF16BF16_SSILNSN_5MajorE0ELSP_0ELNSN_7ScaleInE1ELSQ_1EEEEEENS4_6LayoutINS5_IJNSA_ILi2EEESB_SB_EEENS5_IJSB_NSA_ILi0EEESW_EEEEENS5_IJNS4_10UnderscoreESZ_SZ_EEEEENS4_13SM90_TMA_LOADENS4_14ComposedLayoutINS4_7SwizzleILi3ELi4ELi3EEENS4_18smem_ptr_flag_bitsILi16EEENST_INS5_IJNSA_ILi8EEESG_EEENS5_IJSG_SB_EEEEEEEvNS4_8identityES12_S1C_vS1D_EENS_8epilogue10collective18CollectiveEpilogueINS1F_22Sm90TmaWarpSpecializedILi3ELi2ELi16ELb1ELb0EEEJSH_NS5_IJSF_NSA_ILi32EEEEEESI_SJ_SI_SJ_NS1F_6fusion15FusionCallbacksIS1J_NS1M_13LinCombEltActINS1F_6thread4SiLuESI_fSI_fLNS_15FloatRoundStyleE2EEESH_S1L_JEEES12_NS13_INS14_ILi2ELi4ELi3EEES17_NST_INS5_IJS18_S1K_EEENS5_IJS1K_SB_EEEEEEENS4_17SM75_U32x4_LDSM_NENS4_14SM90_TMA_STOREES1Y_NS4_17SM90_U32x4_STSM_NENS4_9Copy_AtomIJS21_NS_6half_tEEEEvEEEvvEEEEvNT_6ParamsE,@"STO_CUDA_ENTRY STV_DEFAULT"
_ZN7cutlass13device_kernelINS_4gemm6kernel13GemmUniversalIN4cute5tupleIJiiiiEEENS1_10collective13CollectiveMmaINS1_34MainloopSm90TmaGmmaWarpSpecializedILi8ENS5_IJNS4_1CILi1EEESB_SB_EEENS1_35KernelTmaWarpSpecializedCooperativeEEENS5_IJNSA_ILi128EEENSA_ILi64EEESG_EEENS_10bfloat16_tENS5_IJlSB_lEEESI_SJ_NS4_8TiledMMAINS4_8MMA_AtomIJNS4_4SM904GMMA27MMA_64x64x16_F32BF16BF16_SSILNSN_5MajorE0ELSP_0ELNSN_7ScaleInE1ELSQ_1EEEEEENS4_6LayoutINS5_IJNSA_ILi2EEESB_SB_EEENS5_IJSB_NSA_ILi0EEESW_EEEEENS5_IJNS4_10UnderscoreESZ_SZ_EEEEENS4_13SM90_TMA_LOADENS4_14ComposedLayoutINS4_7SwizzleILi3ELi4ELi3EEENS4_18smem_ptr_flag_bitsILi16EEENST_INS5_IJNSA_ILi8EEESG_EEENS5_IJSG_SB_EEEEEEEvNS4_8identityES12_S1C_vS1D_EENS_8epilogue10collective18CollectiveEpilogueINS1F_22Sm90TmaWarpSpecializedILi3ELi2ELi16ELb1ELb0EEEJSH_NS5_IJSF_NSA_ILi32EEEEEESI_SJ_SI_SJ_NS1F_6fusion15FusionCallbacksIS1J_NS1M_13LinCombEltActINS1F_6thread4SiLuESI_fSI_fLNS_15FloatRoundStyleE2EEESH_S1L_JEEES12_NS13_INS14_ILi2ELi4ELi3EEES17_NST_INS5_IJS18_S1K_EEENS5_IJS1K_SB_EEEEEEENS4_17SM75_U32x4_LDSM_NENS4_14SM90_TMA_STOREES1Y_NS4_17SM90_U32x4_STSM_NENS4_9Copy_AtomIJS21_NS_6half_tEEEEvEEEvvEEEEvNT_6ParamsE:
[----:B------:R-:W1:Y:S01]  /*0000*/  LDC R1, c[0x0][0x28] ;  /* 0x00000a00ff017b82 */ /* 0x000e620000000800 */
[----:B------:R-:W2:Y:S07]  /*0010*/  S2R R18, SR_TID.X ;  /* 0x0000000000127919 */ /* 0x000eae0000002100 */
[----:B------:R-:W3:Y:S01]  /*0020*/  LDC.64 R4, c[0x0][0x588] ;  /* 0x00016200ff047b82 */ /* 0x000ee20000000a00 */
[----:B------:R-:W-:Y:S01]  /*0030*/  ELECT P0, URZ, PT ;  /* 0x00000000003f782f */ /* 0x000fe20003800000 */
[----:B------:R-:W-:Y:S01]  /*0040*/  BSSY B0, `(.L_x_0) ;  /* 0x0000016000007945 */ /* 0x000fe20003800000 */
[----:B--2---:R-:W-:-:S02]  /*0050*/  SHF.R.U32.HI R6, RZ, 0x5, R18 ;  /* 0x00000005ff067819 */ /* 0x004fc40000011612 */
[----:B------:R-:W-:-:S03]  /*0060*/  SHF.R.U32.HI R2, RZ, 0x7, R18 ;  /* 0x00000007ff027819 */ /* 0x000fc60000011612 */
[----:B------:R-:W2:Y:S04]  /*0070*/  SHFL.IDX PT, R0, R6, RZ, 0x1f ;  /* 0x00001fff06007589 */ /* 0x000ea800000e0000 */
[----:B------:R4:W1:Y:S01]  /*0080*/  SHFL.IDX PT, R10, R2, RZ, 0x1f ;  /* 0x00001fff020a7589 */ /* 0x00086200000e0000 */
[----:B--2---:R-:W-:Y:S02]  /*0090*/  ISETP.NE.OR P0, PT, R0, RZ, !P0 ;  /* 0x000000ff0000720c */ /* 0x004fe40004705670 */
[----:B------:R-:W-:-:S11]  /*00a0*/  SHF.R.S32.HI R3, RZ, 0x1f, R0 ;  /* 0x0000001fff037819 */ /* 0x000fd60000011400 */
[----:B-1-34-:R-:W-:Y:S05]  /*00b0*/  @P0 BRA `(.L_x_1) ;  /* 0x0000000000380947 */ /* 0x01afea0003800000 */
[----:B------:R-:W-:Y:S02]  /*00c0*/  ULDC.64 UR4, c[0x0][0x198] ;  /* 0x0000660000047ab9 */ /* 0x000fe40000000a00 */
[----:B------:R-:W-:Y:S02]  /*00d0*/  UIADD3 UR6, UP0, UR4, 0xf0, URZ ;  /* 0x000000f004067890 */ /* 0x000fe4000ff1e03f */
[----:B------:R-:W-:Y:S02]  /*00e0*/  UIADD3 UR8, UP1, UR4, 0x1f0, URZ ;  /* 0x000001f004087890 */ /* 0x000fe4000ff3e03f */
[----:B------:R-:W-:Y:S02]  /*00f0*/  UIADD3 UR10, UP2, UR4, 0x3f0, URZ ;  /* 0x000003f0040a7890 */ /* 0x000fe4000ff5e03f */
[----:B------:R-:W-:Y:S02]  /*0100*/  UIADD3 UR4, UP3, UR4, 0x4f0, URZ ;  /* 0x000004f004047890 */ /* 0x000fe4000ff7e03f */
[----:B------:R-:W-:-:S02]  /*0110*/  UIADD3.X UR7, URZ, UR5, URZ, UP0, !UPT ;  /* 0x000000053f077290 */ /* 0x000fc400087fe43f */
[----:B------:R-:W-:Y:S02]  /*0120*/  UIADD3.X UR9, URZ, UR5, URZ, UP1, !UPT ;  /* 0x000000053f097290 */ /* 0x000fe40008ffe43f */
[----:B------:R-:W-:Y:S02]  /*0130*/  UIADD3.X UR11, URZ, UR5, URZ, UP2, !UPT ;  /* 0x000000053f0b7290 */ /* 0x000fe400097fe43f */
[----:B------:R-:W-:-:S03]  /*0140*/  UIADD3.X UR5, URZ, UR5, URZ, UP3, !UPT ;  /* 0x000000053f057290 */ /* 0x000fc60009ffe43f */
[----:B------:R1:W-:Y:S02]  /*0150*/  UTMACCTL.PF [UR6] ;  /* 0x00000000060079b9 */ /* 0x0003e40008040000 */
[----:B------:R1:W-:Y:S02]  /*0160*/  UTMACCTL.PF [UR8] ;  /* 0x00000000080079b9 */ /* 0x0003e40008040000 */
[----:B------:R1:W-:Y:S02]  /*0170*/  UTMACCTL.PF [UR10] ;  /* 0x000000000a0079b9 */ /* 0x0003e40008040000 */
[----:B------:R1:W-:Y:S02]  /*0180*/  UTMACCTL.PF [UR4] ;  /* 0x00000000040079b9 */ /* 0x0003e40008040000 */
[----:B-1----:R-:W-:Y:S01]  /*0190*/  NOP ;  /* 0x0000000000007918 */ /* 0x002fe20000000000 */
.L_x_1:
[----:B------:R-:W-:Y:S05]  /*01a0*/  BSYNC B0 ;  /* 0x0000000000007941 */ /* 0x000fea0003800000 */
.L_x_0:
[----:B------:R-:W-:Y:S01]  /*01b0*/  ULDC.64 UR4, c[0x0][0x590] ;  /* 0x0001640000047ab9 */ /* 0x000fe20000000a00 */
[----:B------:R-:W-:Y:S01]  /*01c0*/  LEA.HI R3, R3, R0, RZ, 0x2 ;  /* 0x0000000003037211 */ /* 0x000fe200078f10ff */
[----:B------:R-:W-:Y:S01]  /*01d0*/  ULDC.64 UR54, c[0x0][0x208] ;  /* 0x0000820000367ab9 */ /* 0x000fe20000000a00 */
[----:B------:R-:W-:Y:S01]  /*01e0*/  ISETP.NE.U32.AND P2, PT, RZ, UR4, PT ;  /* 0x00000004ff007c0c */ /* 0x000fe2000bf45070 */
[----:B------:R-:W-:Y:S01]  /*01f0*/  IMAD.MOV.U32 R2, RZ, RZ, R4 ;  /* 0x000000ffff027224 */ /* 0x000fe200078e0004 */
[----:B------:R-:W-:Y:S02]  /*0200*/  LOP3.LUT R3, R3, 0xfffffffc, RZ, 0xc0, !PT ;  /* 0xfffffffc03037812 */ /* 0x000fe400078ec0ff */
[----:B------:R-:W-:Y:S02]  /*0210*/  ISETP.NE.AND.EX P3, PT, RZ, UR5, PT, P2 ;  /* 0x00000005ff007c0c */ /* 0x000fe4000bf65320 */
[----:B------:R-:W-:Y:S01]  /*0220*/  PRMT R7, RZ, 0x7610, R7 ;  /* 0x00007610ff077816 */ /* 0x000fe20000000007 */
[----:B------:R-:W-:Y:S01]  /*0230*/  IMAD.IADD R0, R0, 0x1, -R3 ;  /* 0x0000000100007824 */ /* 0x000fe200078e0a03 */
[----:B------:R-:W-:-:S09]  /*0240*/  MOV R3, R5 ;  /* 0x0000000500037202 */ /* 0x000fd20000000f00 */
[----:B------:R-:W-:Y:S05]  /*0250*/  @P3 BRA `(.L_x_2) ;  /* 0x0000000000303947 */ /* 0x000fea0003800000 */
[----:B------:R-:W-:Y:S02]  /*0260*/  ULDC.64 UR6, c[0x0][0x588] ;  /* 0x0001620000067ab9 */ /* 0x000fe40000000a00 */
[----:B------:R-:W-:-:S04]  /*0270*/  ISETP.NE.U32.AND P0, PT, RZ, UR6, PT ;  /* 0x00000006ff007c0c */ /* 0x000fc8000bf05070 */
[----:B------:R-:W-:-:S13]  /*0280*/  ISETP.NE.AND.EX P0, PT, RZ, UR7, PT, P0 ;  /* 0x00000007ff007c0c */ /* 0x000fda000bf05300 */
[----:B------:R-:W-:Y:S05]  /*0290*/  @!P0 BRA `(.L_x_3) ;  /* 0x0000000000108947 */ /* 0x000fea0003800000 */
[----:B------:R-:W2:Y:S02]  /*02a0*/  LDG.E R7, desc[UR54][R2.64] ;  /* 0x0000003602077981 */ /* 0x000ea4000c1e1900 */
[----:B--2---:R-:W-:Y:S01]  /*02b0*/  FSETP.NEU.AND P1, PT, R7, RZ, PT ;  /* 0x000000ff0700720b */ /* 0x004fe20003f2d000 */
[----:B------:R-:W-:Y:S01]  /*02c0*/  IMAD.MOV.U32 R7, RZ, RZ, 0x1 ;  /* 0x00000001ff077424 */ /* 0x000fe200078e00ff */
[----:B------:R-:W-:Y:S11]  /*02d0*/  BRA `(.L_x_2) ;  /* 0x0000000000107947 */ /* 0x000ff60003800000 */
.L_x_3:
[----:B------:R-:W-:Y:S01]  /*02e0*/  ULDC UR6, c[0x0][0x580] ;  /* 0x0001600000067ab9 */ /* 0x000fe20000000800 */
[----:B------:R-:W-:Y:S01]  /*02f0*/  IMAD.MOV.U32 R7, RZ, RZ, 0x1 ;  /* 0x00000001ff077424 */ /* 0x000fe200078e00ff */
[----:B------:R-:W-:Y:S02]  /*0300*/  FSETP.NEU.AND P1, PT, RZ, UR6, PT ;  /* 0x00000006ff007c0b */ /* 0x000fe4000bf2d000 */
[----:B------:R-:W-:-:S11]  /*0310*/  CS2R R2, SRZ ;  /* 0x0000000000027805 */ /* 0x000fd6000001ff00 */
.L_x_2:
[----:B------:R-:W-:Y:S02]  /*0320*/  ISETP.NE.U32.AND P4, PT, R2, RZ, PT ;  /* 0x000000ff0200720c */ /* 0x000fe40003f85070 */
[----:B------:R-:W-:Y:S02]  /*0330*/  ISETP.NE.AND.EX P5, PT, RZ, UR5, PT, P2 ;  /* 0x00000005ff007c0c */ /* 0x000fe4000bfa5320 */
[----:B------:R-:W-:Y:S02]  /*0340*/  ISETP.NE.AND.EX P2, PT, R3, RZ, PT, P4 ;  /* 0x000000ff0300720c */ /* 0x000fe40003f45340 */
[----:B------:R-:W-:-:S11]  /*0350*/  PLOP3.LUT P0, PT, PT, PT, PT, 0x8, 0x0 ;  /* 0x000000000000781c */ /* 0x000fd60003f0e170 */
[----:B------:R-:W-:Y:S05]  /*0360*/  @P2 BRA P5, `(.L_x_4) ;  /* 0x0000000000342947 */ /* 0x000fea0002800000 */
[----:B------:R-:W-:-:S04]  /*0370*/  ISETP.NE.U32.AND P0, PT, RZ, UR4, PT ;  /* 0x00000004ff007c0c */ /* 0x000fc8000bf05070 */
[----:B------:R-:W-:-:S13]  /*0380*/  ISETP.NE.AND.EX P0, PT, RZ, UR5, PT, P0 ;  /* 0x00000005ff007c0c */ /* 0x000fda000bf05300 */
[----:B------:R-:W-:Y:S05]  /*0390*/  @!P0 BRA `(.L_x_5) ;  /* 0x0000000000248947 */ /* 0x000fea0003800000 */
[----:B------:R-:W-:Y:S02]  /*03a0*/  PRMT R7, R7, 0x9910, RZ ;  /* 0x0000991007077816 */ /* 0x000fe400000000ff */
[----:B------:R-:W-:Y:S02]  /*03b0*/  ISETP.NE.U32.AND P0, PT, R2, RZ, PT ;  /* 0x000000ff0200720c */ /* 0x000fe40003f05070 */
[----:B------:R-:W-:Y:S02]  /*03c0*/  ISETP.NE.AND P2, PT, R7, RZ, PT ;  /* 0x000000ff0700720c */ /* 0x000fe40003f45270 */
[----:B------:R-:W-:Y:S02]  /*03d0*/  ISETP.NE.AND.EX P0, PT, R3, RZ, PT, P0 ;  /* 0x000000ff0300720c */ /* 0x000fe40003f05300 */
[----:B------:R-:W-:-:S09]  /*03e0*/  SEL R2, RZ, 0xffffffff, P1 ;  /* 0xffffffffff027807 */ /* 0x000fd20000800000 */
[----:B------:R-:W-:-:S04]  /*03f0*/  @!P2 SEL R2, RZ, 0xffffffff, P0 ;  /* 0xffffffffff02a807 */ /* 0x000fc80000000000 */
[----:B------:R-:W-:-:S04]  /*0400*/  LOP3.LUT R2, R2, 0x1, RZ, 0xc0, !PT ;  /* 0x0000000102027812 */ /* 0x000fc800078ec0ff */
[----:B------:R-:W-:Y:S01]  /*0410*/  ISETP.EQ.U32.AND P0, PT, R2, 0x1, PT ;  /* 0x000000010200780c */ /* 0x000fe20003f02070 */
[----:B------:R-:W-:-:S12]  /*0420*/  BRA `(.L_x_4) ;  /* 0x0000000000047947 */ /* 0x000fd80003800000 */
.L_x_5:
[----:B------:R-:W-:-:S13]  /*0430*/  PLOP3.LUT P0, PT, P1, PT, PT, 0x8, 0x0 ;  /* 0x000000000000781c */ /* 0x000fda0000f0e170 */
.L_x_4:
[----:B------:R-:W1:Y:S02]  /*0440*/  SHFL.IDX PT, R2, R6, RZ, 0x1f ;  /* 0x00001fff06027589 */ /* 0x000e6400000e0000 */
[----:B-1----:R-:W-:-:S13]  /*0450*/  ISETP.NE.AND P1, PT, R2, RZ, PT ;  /* 0x000000ff0200720c */ /* 0x002fda0003f25270 */
[----:B------:R-:W-:Y:S05]  /*0460*/  @P1 BRA `(.L_x_6) ;  /* 0x0000000000841947 */ /* 0x000fea0003800000 */
[----:B------:R-:W-:Y:S01]  /*0470*/  ELECT P1, URZ, PT ;  /* 0x00000000003f782f */ /* 0x000fe20003820000 */
[----:B------:R-:W-:-:S12]  /*0480*/  BSSY B0, `(.L_x_6) ;  /* 0x000001f000007945 */ /* 0x000fd80003800000 */
[----:B------:R-:W-:Y:S05]  /*0490*/  @!P1 BRA `(.L_x_7) ;  /* 0x0000000000749947 */ /* 0x000fea0003800000 */
[----:B------:R-:W1:Y:S01]  /*04a0*/  S2UR UR8, SR_CgaCtaId ;  /* 0x00000000000879c3 */ /* 0x000e620000008800 */
[----:B------:R-:W-:Y:S01]  /*04b0*/  UMOV UR4, 0x400 ;  /* 0x0000040000047882 */ /* 0x000fe20000000000 */
[----:B------:R-:W-:Y:S01]  /*04c0*/  UMOV UR5, 0x1 ;  /* 0x0000000100057882 */ /* 0x000fe20000000000 */
[----:B------:R-:W-:Y:S02]  /*04d0*/  UMOV UR6, 0x100 ;  /* 0x0000010000067882 */ /* 0x000fe40000000000 */
[----:B------:R-:W-:-:S04]  /*04e0*/  UIADD3 UR6, -UR6, 0x100000, URZ ;  /* 0x0010000006067890 */ /* 0x000fc8000fffe13f */
[----:B------:R-:W-:Y:S02]  /*04f0*/  USHF.L.U32 UR7, UR6, 0xb, URZ ;  /* 0x0000000b06077899 */ /* 0x000fe4000800063f */
[----:B------:R-:W-:Y:S02]  /*0500*/  USHF.L.U32 UR6, UR6, 0x1, URZ ;  /* 0x0000000106067899 */ /* 0x000fe4000800063f */
[----:B-1----:R-:W-:Y:S02]  /*0510*/  ULEA UR8, UR8, UR4, 0x18 ;  /* 0x0000000408087291 */ /* 0x002fe4000f8ec03f */
[----:B------:R-:W-:-:S04]  /*0520*/  UIADD3 UR4, -UR5, 0x100000, URZ ;  /* 0x0010000005047890 */ /* 0x000fc8000fffe13f */
[----:B------:R-:W-:Y:S02]  /*0530*/  USHF.L.U32 UR5, UR4, 0xb, URZ ;  /* 0x0000000b04057899 */ /* 0x000fe4000800063f */
[----:B------:R-:W-:Y:S01]  /*0540*/  USHF.L.U32 UR4, UR4, 0x1, URZ ;  /* 0x0000000104047899 */ /* 0x000fe2000800063f */
[----:B------:R-:W1:Y:S11]  /*0550*/  FENCE.VIEW.ASYNC.S ;  /* 0x00000000000073c6 */ /* 0x000e760000000000 */
[----:B-1----:R1:W2:Y:S01]  /*0560*/  SYNCS.EXCH.64 URZ, [UR8], UR4 ;  /* 0x00000004083f75b2 */ /* 0x0022a20008000100 */
[----:B------:R1:W3:Y:S01]  /*0570*/  SYNCS.EXCH.64 URZ, [UR8+0x40], UR6 ;  /* 0x00004006083f75b2 */ /* 0x0002e20008000100 */
[----:B------:R1:W4:Y:S01]  /*0580*/  SYNCS.EXCH.64 URZ, [UR8+0x8], UR4 ;  /* 0x00000804083f75b2 */ /* 0x0003220008000100 */
[----:B------:R1:W1:Y:S01]  /*0590*/  SYNCS.EXCH.64 URZ, [UR8+0x48], UR6 ;  /* 0x00004806083f75b2 */ /* 0x0002620008000100 */
        /* <DEDUP_REMOVED lines=12> */
[----:B------:R-:W-:Y:S01]  /*0660*/  NOP ;  /* 0x0000000000007918 */ /* 0x000fe20000000000 */
.L_x_7:
[----:B-1----:R-:W-:Y:S05]  /*0670*/  BSYNC B0 ;  /* 0x0000000000007941 */ /* 0x002fea0003800000 */
.L_x_6:
[----:B------:R-:W1:Y:S01]  /*0680*/  SHFL.IDX PT, R3, R6, RZ, 0x1f ;  /* 0x00001fff06037589 */ /* 0x000e6200000e0000 */
[----:B------:R-:W2:Y:S01]  /*0690*/  LDC R2, c[0x0][0x904] ;  /* 0x00024100ff027b82 */ /* 0x000ea20000000800 */
[----:B------:R-:W-:Y:S01]  /*06a0*/  NOP ;  /* 0x0000000000007918 */ /* 0x000fe20000000000 */
[----:B-1----:R-:W-:-:S13]  /*06b0*/  ISETP.NE.AND P1, PT, R3, RZ, PT ;  /* 0x000000ff0300720c */ /* 0x002fda0003f25270 */
[----:B------:R-:W-:Y:S05]  /*06c0*/  @P1 BRA `(.L_x_8) ;  /* 0x0000000000501947 */ /* 0x000fea0003800000 */
[----:B------:R-:W1:Y:S01]  /*06d0*/  S2UR UR5, SR_CgaCtaId ;  /* 0x00000000000579c3 */ /* 0x000e620000008800 */
[----:B------:R-:W-:Y:S01]  /*06e0*/  UMOV UR4, 0x400 ;  /* 0x0000040000047882 */ /* 0x000fe20000000000 */
[----:B------:R-:W-:Y:S01]  /*06f0*/  UMOV UR6, 0x20 ;  /* 0x0000002000067882 */ /* 0x000fe20000000000 */
[----:B------:R-:W-:Y:S01]  /*0700*/  UMOV UR7, 0x100 ;  /* 0x0000010000077882 */ /* 0x000fe20000000000 */
[----:B------:R-:W-:Y:S01]  /*0710*/  ELECT P1, URZ, PT ;  /* 0x00000000003f782f */ /* 0x000fe20003820000 */
[----:B-1----:R-:W-:Y:S02]  /*0720*/  ULEA UR8, UR5, UR4, 0x18 ;  /* 0x0000000405087291 */ /* 0x002fe4000f8ec03f */
[----:B------:R-:W-:-:S04]  /*0730*/  UIADD3 UR4, -UR6, 0x100000, URZ ;  /* 0x0010000006047890 */ /* 0x000fc8000fffe13f */
[----:B------:R-:W-:Y:S02]  /*0740*/  USHF.L.U32 UR5, UR4, 0xb, URZ ;  /* 0x0000000b04057899 */ /* 0x000fe4000800063f */
[----:B------:R-:W-:Y:S02]  /*0750*/  USHF.L.U32 UR4, UR4, 0x1, URZ ;  /* 0x0000000104047899 */ /* 0x000fe4000800063f */
[----:B------:R-:W-:-:S04]  /*0760*/  UIADD3 UR6, -UR7, 0x100000, URZ ;  /* 0x0010000007067890 */ /* 0x000fc8000fffe13f */
[----:B------:R-:W-:Y:S02]  /*0770*/  USHF.L.U32 UR7, UR6, 0xb, URZ ;  /* 0x0000000b06077899 */ /* 0x000fe4000800063f */
[----:B------:R-:W-:Y:S01]  /*0780*/  USHF.L.U32 UR6, UR6, 0x1, URZ ;  /* 0x0000000106067899 */ /* 0x000fe2000800063f */
[----:B------:R-:W1:Y:S03]  /*0790*/  FENCE.VIEW.ASYNC.S ;  /* 0x00000000000073c6 */ /* 0x000e660000000000 */
[----:B-1----:R1:W1:Y:S08]  /*07a0*/  SYNCS.EXCH.64 URZ, [UR8+0x80], UR4 ;  /* 0x00008004083f75b2 */ /* 0x0022700008000100 */
[----:B------:R1:W1:Y:S01]  /*07b0*/  SYNCS.EXCH.64 URZ, [UR8+0x98], UR6 ;  /* 0x00009806083f75b2 */ /* 0x0002620008000100 */
[----:B------:R1:W1:Y:S01]  /*07c0*/  SYNCS.EXCH.64 URZ, [UR8+0x88], UR4 ;  /* 0x00008804083f75b2 */ /* 0x0002620008000100 */
[----:B------:R1:W1:Y:S01]  /*07d0*/  SYNCS.EXCH.64 URZ, [UR8+0xa0], UR6 ;  /* 0x0000a006083f75b2 */ /* 0x0002620008000100 */
[----:B------:R1:W1:Y:S01]  /*07e0*/  SYNCS.EXCH.64 URZ, [UR8+0x90], UR4 ;  /* 0x00009004083f75b2 */ /* 0x0002620008000100 */
[----:B------:R1:W1:Y:S01]  /*07f0*/  SYNCS.EXCH.64 URZ, [UR8+0xa8], UR6 ;  /* 0x0000a806083f75b2 */ /* 0x0002620008000100 */
[----:B------:R-:W-:Y:S01]  /*0800*/  NOP ;  /* 0x0000000000007918 */ /* 0x000fe20000000000 */
.L_x_8:
[----:B------:R-:W5:Y:S01]  /*0810*/  SHFL.IDX PT, R6, R6, RZ, 0x1f ;  /* 0x00001fff06067589 */ /* 0x000f6200000e0000 */
[----:B--2---:R-:W-:Y:S02]  /*0820*/  ISETP.NE.AND P6, PT, R2, 0x1, PT ;  /* 0x000000010200780c */ /* 0x004fe40003fc5270 */
[----:B------:R-:W-:Y:S01]  /*0830*/  ELECT P1, URZ, PT ;  /* 0x00000000003f782f */ /* 0x000fe20003820000 */
[----:B------:R-:W2:Y:S01]  /*0840*/  S2UR UR42, SR_CgaCtaId ;  /* 0x00000000002a79c3 */ /* 0x000ea20000008800 */
[----:B------:R-:W3:Y:S01]  /*0850*/  S2R R3, SR_CTAID.Y ;  /* 0x0000000000037919 */ /* 0x000ee20000002600 */
[----:B-1----:R-:W-:Y:S01]  /*0860*/  UMOV UR4, 0x20 ;  /* 0x0000002000047882 */ /* 0x002fe20000000000 */
[----:B------:R-:W-:Y:S01]  /*0870*/  ISETP.NE.AND P4, PT, R0, RZ, PT ;  /* 0x000000ff0000720c */ /* 0x000fe20003f85270 */
[----:B------:R-:W-:Y:S01]  /*0880*/  NOP ;  /* 0x0000000000007918 */ /* 0x000fe20000000000 */
[----:B------:R-:W1:Y:S01]  /*0890*/  S2R R8, SR_CTAID.X ;  /* 0x0000000000087919 */ /* 0x000e620000002500 */
[----:B------:R-:W-:Y:S01]  /*08a0*/  P2R R7, PR, RZ, 0x40 ;  /* 0x00000040ff077803 */ /* 0x000fe20000000000 */
[----:B------:R-:W-:Y:S01]  /*08b0*/  IMAD.MOV.U32 R9, RZ, RZ, RZ ;  /* 0x000000ffff097224 */ /* 0x000fe200078e00ff */
[----:B------:R-:W-:Y:S02]  /*08c0*/  BSSY B6, `(.L_x_9) ;  /* 0x0000924000067945 */ /* 0x000fe40003800000 */
[----:B------:R-:W1:Y:S01]  /*08d0*/  @P6 LDC R17, c[0x0][0x10] ;  /* 0x00000400ff116b82 */ /* 0x000e620000000800 */
[----:B------:R-:W-:-:S07]  /*08e0*/  @P6 IMAD.MOV.U32 R7, RZ, RZ, RZ ;  /* 0x000000ffff076224 */ /* 0x000fce00078e00ff */
[----:B------:R-:W4:Y:S01]  /*08f0*/  @!P6 LDC R11, c[0x0][0xc] ;  /* 0x00000300ff0beb82 */ /* 0x000f220000000800 */
[----:B-----5:R-:W-:Y:S02]  /*0900*/  ISETP.NE.OR P2, PT, R6, RZ, !P1 ;  /* 0x000000ff0600720c */ /* 0x020fe40004f45670 */
[----:B------:R-:W-:-:S04]  /*0910*/  ISETP.EQ.OR P1, PT, R0, 0x3, !P4 ;  /* 0x000000030000780c */ /* 0x000fc80006722670 */
[----:B------:R-:W-:-:S04]  /*0920*/  ISETP.EQ.AND P1, PT, R10, RZ, P1 ;  /* 0x000000ff0a00720c */ /* 0x000fc80000f22270 */
[----:B------:R-:W-:Y:S02]  /*0930*/  SEL R22, RZ, 0x1, !P1 ;  /* 0x00000001ff167807 */ /* 0x000fe40004800000 */
[----:B---3--:R-:W-:Y:S01]  /*0940*/  @P6 MOV R6, R3 ;  /* 0x0000000300066202 */ /* 0x008fe20000000f00 */
[----:B------:R-:W-:Y:S01]  /*0950*/  VOTEU.ALL UP0, P2 ;  /* 0x00000000003f7886 */ /* 0x000fe20001000000 */
[----:B------:R-:W-:-:S03]  /*0960*/  VOTEU.ALL UP1, P2 ;  /* 0x00000000003f7886 */ /* 0x000fc60001020000 */
[----:B-1----:R-:W-:Y:S01]  /*0970*/  @P6 IMAD.WIDE.U32 R16, R8, R17, R6 ;  /* 0x0000001108106225 */ /* 0x002fe200078e0006 */
[----:B------:R-:W-:Y:S01]  /*0980*/  @!UP0 UMOV UR6, 0x400 ;  /* 0x0000040000068882 */ /* 0x000fe20000000000 */
[----:B------:R-:W-:-:S04]  /*0990*/  @!UP0 UIADD3 UR4, -UR4, 0x100000, URZ ;  /* 0x0010000004048890 */ /* 0x000fc8000fffe13f */
[----:B------:R-:W-:Y:S02]  /*09a0*/  @!UP0 USHF.L.U32 UR5, UR4, 0xb, URZ ;  /* 0x0000000b04058899 */ /* 0x000fe4000800063f */
[----:B------:R-:W-:Y:S02]  /*09b0*/  @!UP0 USHF.L.U32 UR4, UR4, 0x1, URZ ;  /* 0x0000000104048899 */ /* 0x000fe4000800063f */
[----:B--2---:R-:W-:Y:S01]  /*09c0*/  @!UP0 ULEA UR8, UR42, UR6, 0x18 ;  /* 0x000000062a088291 */ /* 0x004fe2000f8ec03f */
[----:B------:R-:W-:Y:S01]  /*09d0*/  @P6 IMAD.MOV.U32 R7, RZ, RZ, RZ ;  /* 0x000000ffff076224 */ /* 0x000fe200078e00ff */
[----:B------:R-:W-:Y:S01]  /*09e0*/  VOTEU.ALL UP0, P2 ;  /* 0x00000000003f7886 */ /* 0x000fe20001000000 */
[C---:B------:R-:W-:Y:S01]  /*09f0*/  ISETP.NE.AND P2, PT, R10.reuse, RZ, PT ;  /* 0x000000ff0a00720c */ /* 0x040fe20003f45270 */
[----:B------:R-:W-:Y:S01]  /*0a00*/  ULDC UR6, c[0x0][0xc] ;  /* 0x0000030000067ab9 */ /* 0x000fe20000000800 */
[----:B------:R-:W-:Y:S01]  /*0a10*/  ULDC UR7, c[0x0][0x10] ;  /* 0x0000040000077ab9 */ /* 0x000fe20000000800 */
[----:B------:R-:W-:Y:S01]  /*0a20*/  VIADD R10, R10, 0xffffffff ;  /* 0xffffffff0a0a7836 */ /* 0x000fe20000000000 */
[----:B------:R-:W-:-:S02]  /*0a30*/  ISETP.EQ.AND P5, PT, R0, 0x2, !P2 ;  /* 0x000000020000780c */ /* 0x000fc400057a2270 */
[----:B------:R-:W-:Y:S01]  /*0a40*/  @P6 IADD3 R17, R17, R7, RZ ;  /* 0x0000000711116210 */ /* 0x000fe20007ffe0ff */
[----:B----4-:R-:W-:Y:S01]  /*0a50*/  @!P6 IMAD.WIDE.U32 R6, R11, R3, R8 ;  /* 0x000000030b06e225 */ /* 0x010fe200078e0008 */
[----:B------:R-:W-:Y:S01]  /*0a60*/  ISETP.GE.U32.AND P1, PT, R10, 0x2, PT ;  /* 0x000000020a00780c */ /* 0x000fe20003f26070 */
[----:B------:R-:W1:Y:S02]  /*0a70*/  FENCE.VIEW.ASYNC.S ;  /* 0x00000000000073c6 */ /* 0x000e640000000000 */
[----:B-1----:R-:W1:Y:S01]  /*0a80*/  @!UP0 SYNCS.EXCH.64 URZ, [UR8+0xb0], UR4 ;  /* 0x0000b004083f85b2 */ /* 0x002e620008000100 */
[----:B------:R-:W-:Y:S01]  /*0a90*/  SEL R19, RZ, 0x1, !P5 ;  /* 0x00000001ff137807 */ /* 0x000fe20006800000 */
[----:B------:R-:W-:Y:S01]  /*0aa0*/  @!P6 IMAD.MOV.U32 R17, RZ, RZ, R7 ;  /* 0x000000ffff11e224 */ /* 0x000fe200078e0007 */
[----:B------:R-:W-:Y:S02]  /*0ab0*/  @!P6 MOV R16, R6 ;  /* 0x000000060010e202 */ /* 0x000fe40000000f00 */
[----:B------:R-:W-:-:S02]  /*0ac0*/  SEL R19, R19, 0x2, P1 ;  /* 0x0000000213137807 */ /* 0x000fc40000800000 */
[----:B------:R-:W-:Y:S01]  /*0ad0*/  SEL R22, R22, 0x2, P1 ;  /* 0x0000000216167807 */ /* 0x000fe20000800000 */
[----:B------:R2:W1:Y:S01]  /*0ae0*/  @!UP1 SYNCS.EXCH.64 URZ, [UR8+0xb8], UR4 ;  /* 0x0000b804083f95b2 */ /* 0x0004620008000100 */
[----:B------:R-:W-:Y:S01]  /*0af0*/  NOP ;  /* 0x0000000000007918 */ /* 0x000fe20000000000 */
[----:B--2---:R-:W-:-:S03]  /*0b00*/  UIMAD.WIDE.U32 UR4, UR6, UR7, URZ ;  /* 0x00000007060472a5 */ /* 0x004fc6000f8e003f */
[----:B------:R-:W-:Y:S02]  /*0b10*/  ULDC UR6, c[0x0][0x14] ;  /* 0x0000050000067ab9 */ /* 0x000fe40000000800 */
[----:B------:R-:W-:Y:S02]  /*0b20*/  UIMAD.WIDE.U32 UR36, UR4, UR6, URZ ;  /* 0x00000006042472a5 */ /* 0x000fe4000f8e003f */
[----:B------:R-:W-:-:S04]  /*0b30*/  UIMAD UR41, UR5, UR6, URZ ;  /* 0x00000006052972a4 */ /* 0x000fc8000f8e023f */
[----:B------:R-:W-:Y:S01]  /*0b40*/  UIADD3 UR41, UR37, UR41, URZ ;  /* 0x0000002925297290 */ /* 0x000fe2000fffe03f */
[----:B-1----:R-:W-:Y:S06]  /*0b50*/  BAR.SYNC.DEFER_BLOCKING 0x0 ;  /* 0x0000000000007b1d */ /* 0x002fec0000010000 */
[----:B------:R-:W-:Y:S05]  /*0b60*/  @!P2 BRA `(.L_x_10) ;  /* 0x000000640090a947 */ /* 0x000fea0003800000 */
[----:B------:R-:W-:-:S13]  /*0b70*/  ISETP.GT.U32.AND P0, PT, R10, 0x1, PT ;  /* 0x000000010a00780c */ /* 0x000fda0003f04070 */
[----:B------:R-:W-:Y:S05]  /*0b80*/  @P0 BRA `(.L_x_11) ;  /* 0x0000008c00dc0947 */ /* 0x000fea0003800000 */
[----:B------:R-:W-:Y:S01]  /*0b90*/  ULDC.64 UR4, c[0x0][0x8f8] ;  /* 0x00023e0000047ab9 */ /* 0x000fe20000000a00 */
[----:B------:R-:W-:Y:S01]  /*0ba0*/  UMOV UR47, 0xffffffff ;  /* 0xffffffff002f7882 */ /* 0x000fe20000000000 */
[----:B------:R-:W-:Y:S01]  /*0bb0*/  ISETP.GE.U32.AND P0, PT, R16, UR4, PT ;  /* 0x0000000410007c0c */ /* 0x000fe2000bf06070 */
[----:B------:R-:W-:Y:S01]  /*0bc0*/  IMAD.MOV.U32 R23, RZ, RZ, -0x1 ;  /* 0xffffffffff177424 */ /* 0x000fe200078e00ff */
[----:B------:R-:W-:Y:S02]  /*0bd0*/  PRMT R56, RZ, 0x7610, R56 ;  /* 0x00007610ff387816 */ /* 0x000fe40000000038 */
[----:B------:R-:W-:Y:S02]  /*0be0*/  ISETP.GE.U32.AND.EX P0, PT, R17, UR5, PT, P0 ;  /* 0x0000000511007c0c */ /* 0x000fe4000bf06100 */
[----:B------:R-:W-:Y:S02]  /*0bf0*/  MOV R60, 0xffffffff ;  /* 0xffffffff003c7802 */ /* 0x000fe40000000f00 */
[----:B------:R-:W-:-:S09]  /*0c00*/  PRMT R0, RZ, 0x7610, R0 ;  /* 0x00007610ff007816 */ /* 0x000fd20000000000 */
[----:B------:R-:W-:Y:S05]  /*0c10*/  @P0 BRA `(.L_x_12) ;  /* 0x0000000400600947 */ /* 0x000fea0003800000 */
[----:B------:R-:W1:Y:S01]  /*0c20*/  LDC.64 R14, c[0x0][0x8d0] ;  /* 0x00023400ff0e7b82 */ /* 0x000e620000000a00 */
[----:B------:R-:W-:Y:S02]  /*0c30*/  IMAD.MOV.U32 R4, RZ, RZ, R16 ;  /* 0x000000ffff047224 */ /* 0x000fe400078e0010 */
[----:B------:R-:W-:-:S05]  /*0c40*/  IMAD.MOV.U32 R5, RZ, RZ, R17 ;  /* 0x000000ffff057224 */ /* 0x000fca00078e0011 */
[----:B------:R-:W2:Y:S08]  /*0c50*/  LDC R0, c[0x0][0x8d8] ;  /* 0x00023600ff007b82 */ /* 0x000eb00000000800 */
[----:B------:R-:W3:Y:S01]  /*0c60*/  LDC.64 R20, c[0x0][0x8c8] ;  /* 0x00023200ff147b82 */ /* 0x000ee20000000a00 */
[----:B-1----:R-:W-:-:S04]  /*0c70*/  ISETP.NE.U32.AND P0, PT, R14, RZ, PT ;  /* 0x000000ff0e00720c */ /* 0x002fc80003f05070 */
[----:B------:R-:W-:-:S13]  /*0c80*/  ISETP.NE.AND.EX P0, PT, R15, RZ, PT, P0 ;  /* 0x000000ff0f00720c */ /* 0x000fda0003f05300 */
[----:B--23--:R-:W-:Y:S05]  /*0c90*/  @!P0 BRA `(.L_x_13) ;  /* 0x0000000000288947 */ /* 0x00cfea0003800000 */
[----:B------:R-:W1:Y:S02]  /*0ca0*/  LDC R11, c[0x0][0x8dc] ;  /* 0x00023700ff0b7b82 */ /* 0x000e640000000800 */
[----:B-1----:R-:W-:-:S04]  /*0cb0*/  IADD3 R11, P0, R16, R11, RZ ;  /* 0x0000000b100b7210 */ /* 0x002fc80007f1e0ff */
[----:B------:R-:W-:-:S05]  /*0cc0*/  IADD3.X R13, RZ, R17, RZ, P0, !PT ;  /* 0x00000011ff0d7210 */ /* 0x000fca00007fe4ff */
[----:B------:R-:W-:-:S04]  /*0cd0*/  IMAD.WIDE.U32 R4, R13, R14, RZ ;  /* 0x0000000e0d047225 */ /* 0x000fc800078e00ff */
[----:B------:R-:W-:-:S04]  /*0ce0*/  IMAD.WIDE.U32 R6, P0, R11, R15, R4 ;  /* 0x0000000f0b067225 */ /* 0x000fc80007800004 */
[----:B------:R-:W-:-:S04]  /*0cf0*/  IMAD.WIDE.U32 R4, R11, R14, RZ ;  /* 0x0000000e0b047225 */ /* 0x000fc800078e00ff */
[----:B------:R-:W-:Y:S01]  /*0d00*/  IMAD.X R11, RZ, RZ, RZ, P0 ;  /* 0x000000ffff0b7224 */ /* 0x000fe200000e06ff */
[----:B------:R-:W-:Y:S01]  /*0d10*/  IADD3 RZ, P0, R5, R6, RZ ;  /* 0x0000000605ff7210 */ /* 0x000fe20007f1e0ff */
[----:B------:R-:W-:-:S04]  /*0d20*/  IMAD.MOV.U32 R10, RZ, RZ, R7 ;  /* 0x000000ffff0a7224 */ /* 0x000fc800078e0007 */
[----:B------:R-:W-:-:S08]  /*0d30*/  IMAD.WIDE.U32.X R4, R13, R15, R10, P0 ;  /* 0x0000000f0d047225 */ /* 0x000fd000000e040a */
.L_x_13:
[-CC-:B------:R-:W-:Y:S01]  /*0d40*/  SHF.R.U64 R25, R4, R0.reuse, R5.reuse ;  /* 0x0000000004197219 */ /* 0x180fe20000001205 */
[----:B------:R-:W1:Y:S01]  /*0d50*/  LDC.64 R26, c[0x0][0x8e8] ;  /* 0x00023a00ff1a7b82 */ /* 0x000e620000000a00 */
[----:B------:R-:W-:Y:S01]  /*0d60*/  SHF.R.U32.HI R4, RZ, R0, R5 ;  /* 0x00000000ff047219 */ /* 0x000fe20000011605 */
[----:B------:R-:W-:Y:S01]  /*0d70*/  ULDC UR4, c[0x0][0x150] ;  /* 0x0000540000047ab9 */ /* 0x000fe20000000800 */
[----:B------:R-:W-:Y:S02]  /*0d80*/  I2FP.F32.U32 R0, R8 ;  /* 0x0000000800007245 */ /* 0x000fe40000201000 */
[----:B------:R-:W-:-:S03]  /*0d90*/  IADD3 R9, P0, RZ, -R25, RZ ;  /* 0x80000019ff097210 */ /* 0x000fc60007f1e0ff */
[----:B------:R-:W2:Y:S01]  /*0da0*/  LDC R10, c[0x0][0x8c0] ;  /* 0x00023000ff0a7b82 */ /* 0x000ea20000000800 */
[----:B------:R-:W-:Y:S01]  /*0db0*/  FMUL R0, R0, UR4 ;  /* 0x0000000400007c20 */ /* 0x000fe20008400000 */
[----:B------:R-:W-:Y:S01]  /*0dc0*/  IADD3.X R11, RZ, ~R4, RZ, P0, !PT ;  /* 0x80000004ff0b7210 */ /* 0x000fe200007fe4ff */
[----:B------:R-:W-:Y:S01]  /*0dd0*/  IMAD.WIDE.U32 R4, R9, R20, R16 ;  /* 0x0000001409047225 */ /* 0x000fe200078e0010 */
[----:B------:R-:W-:-:S03]  /*0de0*/  ULDC UR4, c[0x0][0x154] ;  /* 0x0000550000047ab9 */ /* 0x000fc60000000800 */
[----:B------:R-:W-:Y:S01]  /*0df0*/  IMAD R6, R11, R20, RZ ;  /* 0x000000140b067224 */ /* 0x000fe200078e02ff */
[----:B------:R-:W3:Y:S01]  /*0e00*/  LDC R7, c[0x0][0x144] ;  /* 0x00005100ff077b82 */ /* 0x000ee20000000800 */
[----:B------:R-:W4:Y:S02]  /*0e10*/  F2I.U32.TRUNC.NTZ R0, R0 ;  /* 0x0000000000007305 */ /* 0x000f24000020f000 */
[----:B------:R-:W-:-:S04]  /*0e20*/  IMAD R9, R9, R21, R6 ;  /* 0x0000001509097224 */ /* 0x000fc800078e0206 */
[----:B------:R-:W-:Y:S01]  /*0e30*/  IMAD.IADD R9, R5, 0x1, R9 ;  /* 0x0000000105097824 */ /* 0x000fe200078e0209 */
[----:B------:R-:W5:Y:S01]  /*0e40*/  LDC R12, c[0x0][0x8b0] ;  /* 0x00022c00ff0c7b82 */ /* 0x000f620000000800 */
[----:B-1----:R-:W-:-:S04]  /*0e50*/  ISETP.NE.U32.AND P0, PT, R26, RZ, PT ;  /* 0x000000ff1a00720c */ /* 0x002fc80003f05070 */
[----:B------:R-:W-:-:S03]  /*0e60*/  ISETP.NE.AND.EX P0, PT, R27, RZ, PT, P0 ;  /* 0x000000ff1b00720c */ /* 0x000fc60003f05300 */
[----:B------:R-:W1:Y:S01]  /*0e70*/  LDC R11, c[0x0][0x900] ;  /* 0x00024000ff0b7b82 */ /* 0x000e620000000800 */
[-CC-:B--2---:R-:W-:Y:S01]  /*0e80*/  SHF.R.U64 R20, R4, R10.reuse, R9.reuse ;  /* 0x0000000a04147219 */ /* 0x184fe20000001209 */
[----:B----4-:R-:W-:Y:S01]  /*0e90*/  IMAD.MOV R5, RZ, RZ, -R0 ;  /* 0x000000ffff057224 */ /* 0x010fe200078e0a00 */
[----:B------:R-:W-:Y:S02]  /*0ea0*/  I2FP.F32.U32 R4, R3 ;  /* 0x0000000300047245 */ /* 0x000fe40000201000 */
[----:B------:R-:W-:Y:S01]  /*0eb0*/  SHF.R.U32.HI R9, RZ, R10, R9 ;  /* 0x0000000aff097219 */ /* 0x000fe20000011609 */
[----:B------:R-:W-:Y:S02]  /*0ec0*/  IMAD.MOV.U32 R10, RZ, RZ, 0x1 ;  /* 0x00000001ff0a7424 */ /* 0x000fe400078e00ff */
[----:B------:R-:W2:Y:S01]  /*0ed0*/  LDC R14, c[0x0][0x148] ;  /* 0x00005200ff0e7b82 */ /* 0x000ea20000000800 */
[----:B---3--:R-:W-:Y:S02]  /*0ee0*/  IMAD R0, R7, R5, R8 ;  /* 0x0000000507007224 */ /* 0x008fe400078e0208 */
[----:B------:R-:W-:Y:S01]  /*0ef0*/  FMUL R5, R4, UR4 ;  /* 0x0000000404057c20 */ /* 0x000fe20008400000 */
[----:B------:R-:W-:-:S04]  /*0f00*/  MOV R4, 0xffffffff ;  /* 0xffffffff00047802 */ /* 0x000fc80000000f00 */
[----:B------:R-:W3:Y:S01]  /*0f10*/  LDC R24, c[0x0][0x8a8] ;  /* 0x00022a00ff187b82 */ /* 0x000ee20000000800 */
[-CC-:B-----5:R-:W-:Y:S02]  /*0f20*/  SHF.R.U64 R28, R20, R12.reuse, R9.reuse ;  /* 0x0000000c141c7219 */ /* 0x1a0fe40000001209 */
[----:B------:R-:W-:Y:S02]  /*0f30*/  SHF.R.U32.HI R6, RZ, R12, R9 ;  /* 0x0000000cff067219 */ /* 0x000fe40000011609 */
[----:B------:R4:W1:Y:S03]  /*0f40*/  F2I.U32.TRUNC.NTZ R12, R5 ;  /* 0x00000005000c7305 */ /* 0x000866000020f000 */
[----:B------:R-:W2:Y:S01]  /*0f50*/  LDC R15, c[0x0][0x8f0] ;  /* 0x00023c00ff0f7b82 */ /* 0x000ea20000000800 */
[-C--:B-1----:R-:W-:Y:S02]  /*0f60*/  SHF.L.U32 R4, R4, R11.reuse, RZ ;  /* 0x0000000b04047219 */ /* 0x082fe400000006ff */
[----:B------:R-:W-:-:S02]  /*0f70*/  SHF.R.U64 R30, R28, R11, R6 ;  /* 0x0000000b1c1e7219 */ /* 0x000fc40000001206 */
[-C--:B------:R-:W-:Y:S02]  /*0f80*/  SHF.R.U32.HI R6, RZ, R11.reuse, R6 ;  /* 0x0000000bff067219 */ /* 0x080fe40000011606 */
[----:B------:R-:W-:Y:S01]  /*0f90*/  SHF.L.U32 R10, R10, R11, RZ ;  /* 0x0000000b0a0a7219 */ /* 0x000fe200000006ff */
[----:B------:R-:W1:Y:S01]  /*0fa0*/  LDC R21, c[0x0][0x8e0] ;  /* 0x00023800ff157b82 */ /* 0x000e620000000800 */
[----:B------:R-:W-:Y:S01]  /*0fb0*/  LOP3.LUT R11, RZ, R4, RZ, 0x33, !PT ;  /* 0x00000004ff0b7212 */ /* 0x000fe200078e33ff */
[----:B------:R-:W-:Y:S01]  /*0fc0*/  IMAD.MOV.U32 R4, RZ, RZ, R30 ;  /* 0x000000ffff047224 */ /* 0x000fe200078e001e */
[----:B----4-:R-:W-:-:S05]  /*0fd0*/  MOV R5, R6 ;  /* 0x0000000600057202 */ /* 0x010fca0000000f00 */
[----:B------:R-:W4:Y:S01]  /*0fe0*/  LDC R23, c[0x0][0x8b8] ;  /* 0x00022e00ff177b82 */ /* 0x000f220000000800 */
[----:B---3--:R-:W-:Y:S05]  /*0ff0*/  @!P0 BRA `(.L_x_14) ;  /* 0x0000000000288947 */ /* 0x008fea0003800000 */
[----:B------:R-:W3:Y:S02]  /*1000*/  LDC R9, c[0x0][0x8f4] ;  /* 0x00023d00ff097b82 */ /* 0x000ee40000000800 */
[----:B---3--:R-:W-:-:S05]  /*1010*/  IADD3 R9, P0, R30, R9, RZ ;  /* 0x000000091e097210 */ /* 0x008fca0007f1e0ff */
[----:B------:R-:W-:-:S04]  /*1020*/  IMAD.X R13, RZ, RZ, R6, P0 ;  /* 0x000000ffff0d7224 */ /* 0x000fc800000e0606 */
[----:B------:R-:W-:-:S04]  /*1030*/  IMAD.WIDE.U32 R4, R13, R26, RZ ;  /* 0x0000001a0d047225 */ /* 0x000fc800078e00ff */
[----:B------:R-:W-:-:S04]  /*1040*/  IMAD.WIDE.U32 R6, P0, R9, R27, R4 ;  /* 0x0000001b09067225 */ /* 0x000fc80007800004 */
[----:B------:R-:W-:Y:S01]  /*1050*/  IMAD.WIDE.U32 R4, R9, R26, RZ ;  /* 0x0000001a09047225 */ /* 0x000fe200078e00ff */
[----:B------:R-:W-:-:S03]  /*1060*/  MOV R8, R7 ;  /* 0x0000000700087202 */ /* 0x000fc60000000f00 */
[----:B------:R-:W-:Y:S01]  /*1070*/  IMAD.X R9, RZ, RZ, RZ, P0 ;  /* 0x000000ffff097224 */ /* 0x000fe200000e06ff */
[----:B------:R-:W-:-:S05]  /*1080*/  IADD3 RZ, P0, R5, R6, RZ ;  /* 0x0000000605ff7210 */ /* 0x000fca0007f1e0ff */
[----:B------:R-:W-:-:S08]  /*1090*/  IMAD.WIDE.U32.X R4, R13, R27, R8, P0 ;  /* 0x0000001b0d047225 */ /* 0x000fd000000e0408 */
.L_x_14:
[----:B--2---:R-:W-:Y:S01]  /*10a0*/  SHF.R.U64 R4, R4, R15, R5 ;  /* 0x0000000f04047219 */ /* 0x004fe20000001205 */
[----:B------:R-:W-:Y:S01]  /*10b0*/  VIADD R5, R24, 0xffffffff ;  /* 0xffffffff18057836 */ /* 0x000fe20000000000 */
[----:B------:R-:W-:Y:S01]  /*10c0*/  LOP3.LUT R11, R28, R11, RZ, 0xc0, !PT ;  /* 0x0000000b1c0b7212 */ /* 0x000fe200078ec0ff */
[----:B------:R-:W-:Y:S01]  /*10d0*/  IMAD.MOV R12, RZ, RZ, -R12 ;  /* 0x000000ffff0c7224 */ /* 0x000fe200078e0a0c */
[----:B------:R-:W-:Y:S02]  /*10e0*/  IADD3 R6, -R4, RZ, RZ ;  /* 0x000000ff04067210 */ /* 0x000fe40007ffe1ff */
[----:B------:R-:W-:Y:S01]  /*10f0*/  LOP3.LUT R5, R20, R5, RZ, 0xc0, !PT ;  /* 0x0000000514057212 */ /* 0x000fe200078ec0ff */
[----:B------:R-:W-:Y:S01]  /*1100*/  @P6 IMAD R0, R14, R12, R3 ;  /* 0x0000000c0e006224 */ /* 0x000fe200078e0203 */
[----:B------:R-:W-:Y:S01]  /*1110*/  R2UR UR47, R25 ;  /* 0x00000000192f72ca */ /* 0x000fe200000e0000 */
[----:B------:R-:W-:Y:S02]  /*1120*/  IMAD R11, R10, R4, R11 ;  /* 0x000000040a0b7224 */ /* 0x000fe400078e020b */
[----:B-1----:R-:W-:-:S02]  /*1130*/  IMAD R3, R6, R21, R30 ;  /* 0x0000001506037224 */ /* 0x002fc400078e021e */
[----:B----4-:R-:W-:Y:S02]  /*1140*/  IMAD R0, R11, R23, R0 ;  /* 0x000000170b007224 */ /* 0x010fe400078e0200 */
[----:B------:R-:W-:Y:S02]  /*1150*/  IMAD R3, R3, R24, R5 ;  /* 0x0000001803037224 */ /* 0x000fe400078e0205 */
[----:B------:R-:W-:-:S03]  /*1160*/  IMAD.MOV.U32 R4, RZ, RZ, 0x1 ;  /* 0x00000001ff047424 */ /* 0x000fc600078e00ff */
[----:B------:R-:W-:Y:S02]  /*1170*/  SEL R60, R3, R0, !P6 ;  /* 0x00000000033c7207 */ /* 0x000fe40007000000 */
[----:B------:R-:W-:Y:S02]  /*1180*/  SEL R23, R0, R3, !P6 ;  /* 0x0000000300177207 */ /* 0x000fe40007000000 */
[----:B------:R-:W-:-:S07]  /*1190*/  PRMT R0, R4, 0x7610, R0 ;  /* 0x0000761004007816 */ /* 0x000fce0000000000 */
.L_x_12:
[----:B------:R-:W-:-:S08]  /*11a0*/  NOP ;  /* 0x0000000000007918 */ /* 0x000fd00000000000 */
[----:B------:R-:W1:Y:S02]  /*11b0*/  USETMAXREG.TRY_ALLOC.CTAPOOL UP0, 0xe8 ;  /* 0x000000e8000079c8 */ /* 0x000e640008000600 */
[----:B-1----:R-:W-:-:S13]  /*11c0*/  PLOP3.LUT P0, PT, PT, PT, UP0, 0x80, 0x0 ;  /* 0x000000000000781c */ /* 0x002fda0003f0f008 */
[----:B------:R-:W-:Y:S05]  /*11d0*/  @!P0 BRA `(.L_x_12) ;  /* 0xfffffffc00f08947 */ /* 0x000fea000383ffff */
[----:B------:R-:W-:Y:S02]  /*11e0*/  ULDC.64 UR4, c[0x0][0x590] ;  /* 0x0001640000047ab9 */ /* 0x000fe40000000a00 */
[----:B------:R-:W-:-:S04]  /*11f0*/  ISETP.NE.U32.AND P0, PT, RZ, UR4, PT ;  /* 0x00000004ff007c0c */ /* 0x000fc8000bf05070 */
[----:B------:R-:W-:-:S13]  /*1200*/  ISETP.NE.AND.EX P0, PT, RZ, UR5, PT, P0 ;  /* 0x00000005ff007c0c */ /* 0x000fda000bf05300 */
[----:B------:R-:W-:Y:S05]  /*1210*/  @P0 BRA `(.L_x_15) ;  /* 0x00000000002c0947 */ /* 0x000fea0003800000 */
[----:B------:R-:W-:Y:S02]  /*1220*/  ULDC.64 UR4, c[0x0][0x588] ;  /* 0x0001620000047ab9 */ /* 0x000fe40000000a00 */
[----:B------:R-:W-:-:S04]  /*1230*/  ISETP.NE.U32.AND P0, PT, RZ, UR4, PT ;  /* 0x00000004ff007c0c */ /* 0x000fc8000bf05070 */
[----:B------:R-:W-:-:S13]  /*1240*/  ISETP.NE.AND.EX P0, PT, RZ, UR5, PT, P0 ;  /* 0x00000005ff007c0c */ /* 0x000fda000bf05300 */
[----:B------:R-:W-:Y:S05]  /*1250*/  @!P0 BRA `(.L_x_16) ;  /* 0x0000000000108947 */ /* 0x000fea0003800000 */
[----:B------:R-:W1:Y:S02]  /*1260*/  LDC.64 R4, c[0x0][0x588] ;  /* 0x00016200ff047b82 */ /* 0x000e640000000a00 */
[----:B-1----:R1:W5:Y:S01]  /*1270*/  LDG.E R57, desc[UR54][R4.64] ;  /* 0x0000003604397981 */ /* 0x002362000c1e1900 */
[----:B------:R-:W-:Y:S01]  /*1280*/  IMAD.MOV.U32 R56, RZ, RZ, 0x1 ;  /* 0x00000001ff387424 */ /* 0x000fe200078e00ff */
[----:B------:R-:W-:Y:S06]  /*1290*/  BRA `(.L_x_15) ;  /* 0x00000000000c7947 */ /* 0x000fec0003800000 */
.L_x_16:
[----:B------:R-:W-:Y:S01]  /*12a0*/  ULDC UR4, c[0x0][0x580] ;  /* 0x0001600000047ab9 */ /* 0x000fe20000000800 */
[----:B------:R-:W-:Y:S01]  /*12b0*/  MOV R56, 0x1 ;  /* 0x0000000100387802 */ /* 0x000fe20000000f00 */
[----:B------:R-:W-:-:S07]  /*12c0*/  IMAD.U32 R57, RZ, RZ, UR4 ;  /* 0x00000004ff397e24 */ /* 0x000fce000f8e00ff */
.L_x_15:
        /* <DEDUP_REMOVED lines=8> */
[----:B------:R-:W2:Y:S02]  /*1350*/  LDC.64 R58, c[0x0][0x5a8] ;  /* 0x00016a00ff3a7b82 */ /* 0x000ea40000000a00 */
[----:B--2---:R2:W5:Y:S01]  /*1360*/  LDG.E R58, desc[UR54][R58.64] ;  /* 0x000000363a3a7981 */ /* 0x004562000c1e1900 */
[----:B------:R-:W-:Y:S05]  /*1370*/  BRA `(.L_x_17) ;  /* 0x0000000000087947 */ /* 0x000fea0003800000 */
.L_x_18:
[----:B------:R-:W-:Y:S02]  /*1380*/  ULDC UR4, c[0x0][0x5a0] ;  /* 0x0001680000047ab9 */ /* 0x000fe40000000800 */
[----:B------:R-:W-:-:S07]  /*1390*/  IMAD.U32 R58, RZ, RZ, UR4 ;  /* 0x00000004ff3a7e24 */ /* 0x000fce000f8e00ff */
.L_x_17:
[----:B------:R-:W-:Y:S01]  /*13a0*/  LOP3.LUT P1, RZ, R0, 0xff, RZ, 0xc0, !PT ;  /* 0x000000ff00ff7812 */ /* 0x000fe2000782c0ff */
[----:B------:R-:W-:Y:S01]  /*13b0*/  UMOV UR38, URZ ;  /* 0x0000003f00267c82 */ /* 0x000fe20008000000 */
[----:B------:R-:W-:-:S11]  /*13c0*/  PLOP3.LUT P0, PT, PT, PT, PT, 0x80, 0x0 ;  /* 0x000000000000781c */ /* 0x000fd60003f0f070 */
[----:B------:R-:W-:Y:S05]  /*13d0*/  @!P1 BRA `(.L_x_19) ;  /* 0x0000005800d49947 */ /* 0x000fea0003800000 */
[----:B------:R-:W-:Y:S01]  /*13e0*/  ULDC UR4, c[0x0][0x28c] ;  /* 0x0000a30000047ab9 */ /* 0x000fe20000000800 */
[----:B------:R-:W-:Y:S01]  /*13f0*/  LOP3.LUT R71, R22, 0x1, RZ, 0xfc, !PT ;  /* 0x0000000116477812 */ /* 0x000fe200078efcff */
[----:B------:R-:W-:Y:S01]  /*1400*/  UIADD3 UR4, UR4, 0x3f, URZ ;  /* 0x0000003f04047890 */ /* 0x000fe2000fffe03f */
[----:B------:R-:W-:Y:S01]  /*1410*/  LOP3.LUT R73, R19, 0x1, RZ, 0xfc, !PT ;  /* 0x0000000113497812 */ /* 0x000fe200078efcff */
[----:B------:R-:W-:Y:S01]  /*1420*/  ULDC.64 UR56, c[0x0][0x198] ;  /* 0x0000660000387ab9 */ /* 0x000fe20000000a00 */
[----:B------:R-:W-:Y:S01]  /*1430*/  UMOV UR49, 0x1 ;  /* 0x0000000100317882 */ /* 0x000fe20000000000 */
[----:B------:R-:W-:Y:S01]  /*1440*/  USHF.R.S32.HI UR5, URZ, 0x1f, UR4 ;  /* 0x0000001f3f057899 */ /* 0x000fe20008011404 */
[----:B------:R-:W-:Y:S01]  /*1450*/  UMOV UR39, URZ ;  /* 0x0000003f00277c82 */ /* 0x000fe20008000000 */
[----:B------:R-:W-:Y:S02]  /*1460*/  UMOV UR40, URZ ;  /* 0x0000003f00287c82 */ /* 0x000fe40008000000 */
[----:B------:R-:W-:Y:S01]  /*1470*/  ULEA.HI UR5, UR5, UR4, URZ, 0x6 ;  /* 0x0000000405057291 */ /* 0x000fe2000f8f303f */
[----:B------:R-:W-:Y:S01]  /*1480*/  UMOV UR43, URZ ;  /* 0x0000003f002b7c82 */ /* 0x000fe20008000000 */
[----:B------:R-:W-:-:S02]  /*1490*/  UMOV UR38, URZ ;  /* 0x0000003f00267c82 */ /* 0x000fc40008000000 */
[----:B------:R-:W-:Y:S01]  /*14a0*/  USHF.R.S32.HI UR50, URZ, 0x6, UR5 ;  /* 0x000000063f327899 */ /* 0x000fe20008011405 */
[----:B------:R-:W-:-:S11]  /*14b0*/  UMOV UR48, URZ ;  /* 0x0000003f00307c82 */ /* 0x000fd60008000000 */
.L_x_169:
[----:B------:R-:W-:Y:S01]  /*14c0*/  LOP3.LUT R0, R18, 0x80, RZ, 0xc0, !PT ;  /* 0x0000008012007812 */ /* 0x000fe200078ec0ff */
[----:B------:R-:W3:Y:S01]  /*14d0*/  S2UR UR51, SR_CgaCtaId ;  /* 0x00000000003379c3 */ /* 0x000ee20000008800 */
[----:B------:R-:W-:Y:S02]  /*14e0*/  UMOV UR52, 0x400 ;  /* 0x0000040000347882 */ /* 0x000fe40000000000 */
[----:B------:R-:W-:-:S06]  /*14f0*/  SHF.R.U32.HI R0, RZ, 0x7, R0 ;  /* 0x00000007ff007819 */ /* 0x000fcc0000011600 */
[----:B------:R-:W4:Y:S01]  /*1500*/  SHFL.IDX PT, R0, R0, RZ, 0x1f ;  /* 0x00001fff00007589 */ /* 0x000f2200000e0000 */
[----:B---3--:R-:W-:Y:S01]  /*1510*/  ULEA UR52, UR51, UR52, 0x18 ;  /* 0x0000003433347291 */ /* 0x008fe2000f8ec03f */
[----:B----4-:R-:W-:-:S13]  /*1520*/  R2UR UR4, R0 ;  /* 0x00000000000472ca */ /* 0x010fda00000e0000 */
[----:B------:R-:W-:-:S04]  /*1530*/  ULEA.HI UR5, UR4, UR4, URZ, 0x1 ;  /* 0x0000000404057291 */ /* 0x000fc8000f8f083f */
[----:B------:R-:W-:-:S04]  /*1540*/  ULOP3.LUT UR5, UR5, 0x7fffe, URZ, 0xc0, !UPT ;  /* 0x0007fffe05057892 */ /* 0x000fc8000f8ec03f */
[----:B------:R-:W-:-:S03]  /*1550*/  UIADD3 UR5, UR4, -UR5, URZ ;  /* 0x8000000504057290 */ /* 0x000fc6000fffe03f */
[----:B------:R-:W-:Y:S01]  /*1560*/  ULDC UR4, c[0x0][0x28c] ;  /* 0x0000a30000047ab9 */ /* 0x000fe20000000800 */
[----:B------:R-:W-:Y:S01]  /*1570*/  ULEA UR5, UR5, UR52, 0xd ;  /* 0x0000003405057291 */ /* 0x000fe2000f8e683f */
[----:B------:R-:W-:-:S03]  /*1580*/  ISETP.LT.AND P0, PT, RZ, UR4, PT ;  /* 0x00000004ff007c0c */ /* 0x000fc6000bf01270 */
[----:B------:R-:W-:-:S04]  /*1590*/  UIADD3 UR5, UR5, 0x6400, URZ ;  /* 0x0000640005057890 */ /* 0x000fc8000fffe03f */
[----:B------:R-:W-:-:S04]  /*15a0*/  USHF.R.U32.HI UR5, URZ, 0x4, UR5 ;  /* 0x000000043f057899 */ /* 0x000fc80008011605 */
[----:B------:R-:W-:Y:S02]  /*15b0*/  ULOP3.LUT UR44, UR5, 0x3fff, URZ, 0xc0, !UPT ;  /* 0x00003fff052c7892 */ /* 0x000fe4000f8ec03f */
[----:B-1----:R-:W-:Y:S10]  /*15c0*/  @P0 BRA `(.L_x_20) ;  /* 0x0000000000400947 */ /* 0x002ff40003800000 */
[----:B------:R-:W-:Y:S01]  /*15d0*/  MOV R0, 0x0 ;  /* 0x0000000000007802 */ /* 0x000fe20000000f00 */
[----:B------:R-:W-:Y:S01]  /*15e0*/  ULDC.64 UR4, c[0x4][0x70] ;  /* 0x01001c0000047ab9 */ /* 0x000fe20000000a00 */
[----:B------:R-:W-:Y:S01]  /*15f0*/  ULDC.64 UR6, c[0x4][0x8] ;  /* 0x0100020000067ab9 */ /* 0x000fe20000000a00 */
[----:B-1----:R-:W-:Y:S01]  /*1600*/  MOV R4, UR4 ;  /* 0x0000000400047c02 */ /* 0x002fe20008000f00 */
[----:B------:R1:W3:Y:S01]  /*1610*/  LDC.64 R14, c[0x4][R0] ;  /* 0x01000000000e7b82 */ /* 0x0002e20000000a00 */
[----:B------:R-:W-:Y:S01]  /*1620*/  IMAD.U32 R5, RZ, RZ, UR5 ;  /* 0x00000005ff057e24 */ /* 0x000fe2000f8e00ff */
[----:B------:R-:W-:Y:S01]  /*1630*/  ULDC.64 UR4, c[0x4][0x78] ;  /* 0x01001e0000047ab9 */ /* 0x000fe20000000a00 */
[----:B------:R-:W-:Y:S01]  /*1640*/  IMAD.U32 R10, RZ, RZ, UR6 ;  /* 0x00000006ff0a7e24 */ /* 0x000fe2000f8e00ff */
[----:B------:R-:W-:Y:S01]  /*1650*/  MOV R7, UR5 ;  /* 0x0000000500077c02 */ /* 0x000fe20008000f00 */
[----:B------:R-:W-:Y:S01]  /*1660*/  IMAD.U32 R6, RZ, RZ, UR4 ;  /* 0x00000004ff067e24 */ /* 0x000fe2000f8e00ff */
[----:B------:R-:W-:Y:S01]  /*1670*/  MOV R8, 0x1e1 ;  /* 0x000001e100087802 */ /* 0x000fe20000000f00 */
[----:B------:R-:W-:-:S02]  /*1680*/  IMAD.U32 R11, RZ, RZ, UR7 ;  /* 0x00000007ff0b7e24 */ /* 0x000fc4000f8e00ff */
[----:B------:R-:W-:Y:S02]  /*1690*/  IMAD.MOV.U32 R12, RZ, RZ, 0x1 ;  /* 0x00000001ff0c7424 */ /* 0x000fe400078e00ff */
[----:B-1----:R-:W-:-:S07]  /*16a0*/  IMAD.MOV.U32 R13, RZ, RZ, RZ ;  /* 0x000000ffff0d7224 */ /* 0x002fce00078e00ff */
[----:B------:R-:W-:-:S07]  /*16b0*/  LEPC R20, `(.L_x_20) ;  /* 0x000000001014794e */ /* 0x000fce0000000000 */
[----:B--23-5:R-:W-:Y:S05]  /*16c0*/  CALL.ABS.NOINC R14 ;  /* 0x000000000e007343 */ /* 0x02cfea0003c00000 */
.L_x_20:
[----:B------:R-:W-:-:S13]  /*16d0*/  ISETP.NE.AND P0, PT, R71, 0x3, PT ;  /* 0x000000034700780c */ /* 0x000fda0003f05270 */
[----:B------:R-:W-:Y:S05]  /*16e0*/  @!P0 BRA `(.L_x_21) ;  /* 0x0000000000048947 */ /* 0x000fea0003800000 */
[----:B------:R-:W-:Y:S01]  /*16f0*/  BPT.TRAP 0x1 ;  /* 0x000000040000795c */ /* 0x000fe20000300000 */
.L_x_21:
[----:B------:R-:W-:Y:S01]  /*1700*/  IMAD.U32 R0, RZ, RZ, UR40 ;  /* 0x00000028ff007e24 */ /* 0x000fe2000f8e00ff */
[----:B------:R-:W-:-:S04]  /*1710*/  MOV R3, UR43 ;  /* 0x0000002b00037c02 */ /* 0x000fc80008000f00 */
[----:B------:R-:W-:Y:S02]  /*1720*/  LEA R3, R3, UR52, 0x3 ;  /* 0x0000003403037c11 */ /* 0x000fe4000f8e18ff */
[----:B------:R-:W-:-:S04]  /*1730*/  SHF.L.U32 R0, R0, 0x1f, RZ ;  /* 0x0000001f00007819 */ /* 0x000fc800000006ff */
[----:B------:R3:W4:Y:S01]  /*1740*/  SYNCS.PHASECHK.TRANS64.TRYWAIT P1, [R3+URZ], R0 ;  /* 0x00000000030075a7 */ /* 0x000722000802017f */
[----:B------:R-:W-:Y:S05]  /*1750*/  @!P0 BRA `(.L_x_22) ;  /* 0x0000000000048947 */ /* 0x000fea0003800000 */
[----:B------:R-:W-:Y:S01]  /*1760*/  BPT.TRAP 0x1 ;  /* 0x000000040000795c */ /* 0x000fe20000300000 */
.L_x_22:
[----:B----4-:R-:W-:Y:S05]  /*1770*/  @P1 BRA `(.L_x_23) ;  /* 0x0000000000081947 */ /* 0x010fea0003800000 */
[----:B------:R-:W4:Y:S02]  /*1780*/  SYNCS.PHASECHK.TRANS64.TRYWAIT P1, [R3+URZ], R0 ;  /* 0x00000000030075a7 */ /* 0x000f24000802017f */
[----:B----4-:R-:W-:Y:S05]  /*1790*/  @!P1 BRA `(.L_x_24) ;  /* 0x0000008000e09947 */ /* 0x010fea0003800000 */
.L_x_23:
[----:B------:R-:W-:-:S04]  /*17a0*/  UISETP.LT.AND UP0, UPT, UR50, 0x1, UPT ;  /* 0x000000013200788c */ /* 0x000fc8000bf01270 */
[----:B------:R-:W-:-:S06]  /*17b0*/  USEL UR4, UR50, 0x1, UP0 ;  /* 0x0000000132047887 */ /* 0x000fcc0008000000 */
[----:B---34-:R-:W-:Y:S01]  /*17c0*/  IMAD.U32 R0, RZ, RZ, UR4 ;  /* 0x00000004ff007e24 */ /* 0x018fe2000f8e00ff */
[----:B------:R-:W-:Y:S05]  /*17d0*/  WARPSYNC.ALL ;  /* 0x0000000000007948 */ /* 0x000fea0003800000 */
[----:B------:R-:W-:-:S04]  /*17e0*/  IADD3 R0, -R0, UR50, RZ ;  /* 0x0000003200007c10 */ /* 0x000fc8000fffe1ff */
[----:B------:R-:W-:Y:S01]  /*17f0*/  ISETP.GE.AND P1, PT, R0, 0x1, PT ;  /* 0x000000010000780c */ /* 0x000fe20003f26270 */
[----:B------:R-:W-:Y:S01]  /*1800*/  UIADD3 UR4, UR52, 0x26400, URZ ;  /* 0x0002640034047890 */ /* 0x000fe2000fffe03f */
[----:B------:R-:W-:Y:S01]  /*1810*/  WARPGROUP.ARRIVE ;  /* 0x00000000000079c5 */ /* 0x000fe20000000000 */
[----:B------:R-:W-:Y:S02]  /*1820*/  ULOP3.LUT UR8, UR44, 0x10000, URZ, 0xfc, !UPT ;  /* 0x000100002c087892 */ /* 0x000fe4000f8efc3f */
[----:B------:R-:W-:Y:S02]  /*1830*/  USHF.R.U32.HI UR4, URZ, 0x4, UR4 ;  /* 0x000000043f047899 */ /* 0x000fe40008011604 */
[----:B------:R-:W-:Y:S02]  /*1840*/  ULEA UR10, UR43, UR8, 0xa ;  /* 0x000000082b0a7291 */ /* 0x000fe4000f8e503f */
[----:B------:R-:W-:Y:S01]  /*1850*/  ULOP3.LUT UR4, UR4, 0x3fff, URZ, 0xc0, !UPT ;  /* 0x00003fff04047892 */ /* 0x000fe2000f8ec03f */
[----:B------:R-:W-:Y:S01]  /*1860*/  UMOV UR5, 0x40000040 ;  /* 0x4000004000057882 */ /* 0x000fe20000000000 */
[----:B------:R-:W-:-:S02]  /*1870*/  UMOV UR7, 0x40000040 ;  /* 0x4000004000077882 */ /* 0x000fc40000000000 */
[----:B------:R-:W-:-:S03]  /*1880*/  ULOP3.LUT UR9, UR4, 0x10000, URZ, 0xfc, !UPT ;  /* 0x0001000004097892 */ /* 0x000fc6000f8efc3f */
[----:B------:R-:W-:Y:S01]  /*1890*/  UMOV UR4, UR10 ;  /* 0x0000000a00047c82 */ /* 0x000fe20008000000 */
[----:B------:R-:W-:-:S07]  /*18a0*/  ULEA UR11, UR43, UR9, 0x9 ;  /* 0x000000092b0b7291 */ /* 0x000fce000f8e483f */
[----:B------:R-:W-:Y:S02]  /*18b0*/  UMOV UR6, UR11 ;  /* 0x0000000b00067c82 */ /* 0x000fe40008000000 */
[----:B------:R-:W-:Y:S01]  /*18c0*/  HGMMA.64x64x16.F32.BF16 R24, gdesc[UR4], RZ, !UPT, gsb0 ;  /* 0x00e00000041879f0 */ /* 0x000fe2000c0018ff */
[----:B------:R-:W-:Y:S02]  /*18d0*/  UIADD3 UR4, UR10, 0x2, URZ ;  /* 0x000000020a047890 */ /* 0x000fe4000fffe03f */
[----:B------:R-:W-:Y:S01]  /*18e0*/  UIADD3 UR6, UR11, 0x2, URZ ;  /* 0x000000020b067890 */ /* 0x000fe2000fffe03f */
[----:B------:R-:W-:Y:S01]  /*18f0*/  UMOV UR5, 0x40000040 ;  /* 0x4000004000057882 */ /* 0x000fe20000000000 */
[----:B------:R-:W-:Y:S01]  /*1900*/  UMOV UR7, 0x40000040 ;  /* 0x4000004000077882 */ /* 0x000fe20000000000 */
[----:B------:R-:W-:Y:S02]  /*1910*/  WARPGROUP.DEPBAR.LE gsb0, 0x0 ;  /* 0x00008000000079c5 */ /* 0x000fe40000010000 */
[----:B------:R-:W-:-:S06]  /*1920*/  WARPGROUP.ARRIVE ;  /* 0x00000000000079c5 */ /* 0x000fcc0000000000 */
[----:B------:R-:W-:Y:S01]  /*1930*/  HGMMA.64x64x16.F32.BF16 R24, gdesc[UR4], R24, gsb0 ;  /* 0x00e00000041879f0 */ /* 0x000fe20008001818 */
        /* <DEDUP_REMOVED lines=13> */
[----:B------:R-:W-:Y:S03]  /*1a10*/  HGMMA.64x64x16.F32.BF16 R24, gdesc[UR4], R24, gsb0 ;  /* 0x00e00000041879f0 */ /* 0x000fe60008001818 */
[----:B------:R-:W-:Y:S02]  /*1a20*/  WARPGROUP.DEPBAR.LE gsb0, 0x0 ;  /* 0x00008000000079c5 */ /* 0x000fe40000010000 */
[----:B------:R-:W-:Y:S05]  /*1a30*/  @!P1 BRA `(.L_x_25) ;  /* 0x00000004000c9947 */ /* 0x000fea0003800000 */
[----:B------:R-:W-:Y:S02]  /*1a40*/  UIADD3 UR4, UR43, 0x1, URZ ;  /* 0x000000012b047890 */ /* 0x000fe4000fffe03f */
[----:B------:R-:W-:Y:S02]  /*1a50*/  UMOV UR11, UR43 ;  /* 0x0000002b000b7c82 */ /* 0x000fe40008000000 */
[----:B------:R-:W-:-:S04]  /*1a60*/  UISETP.NE.AND UP0, UPT, UR4, 0x8, UPT ;  /* 0x000000080400788c */ /* 0x000fc8000bf05270 */
[----:B------:R-:W-:Y:S02]  /*1a70*/  USEL UR5, URZ, 0x1, UP0 ;  /* 0x000000013f057887 */ /* 0x000fe40008000000 */
[----:B------:R-:W-:Y:S02]  /*1a80*/  USEL UR10, UR4, URZ, UP0 ;  /* 0x0000003f040a7287 */ /* 0x000fe40008000000 */
[----:B------:R-:W-:-:S06]  /*1a90*/  ULOP3.LUT UR5, UR40, UR5, URZ, 0x3c, !UPT ;  /* 0x0000000528057292 */ /* 0x000fcc000f8e3c3f */
[----:B-1----:R-:W-:-:S07]  /*1aa0*/  MOV R5, UR5 ;  /* 0x0000000500057c02 */ /* 0x002fce0008000f00 */
.L_x_32:
[----:B-1-3--:R-:W-:Y:S05]  /*1ab0*/  @!P0 BRA `(.L_x_26) ;  /* 0x0000000000048947 */ /* 0x00afea0003800000 */
[----:B------:R-:W-:Y:S01]  /*1ac0*/  BPT.TRAP 0x1 ;  /* 0x000000040000795c */ /* 0x000fe20000300000 */
.L_x_26:
[----:B------:R-:W-:Y:S01]  /*1ad0*/  ULEA UR4, UR10, UR52, 0x3 ;  /* 0x000000340a047291 */ /* 0x000fe2000f8e183f */
[----:B------:R-:W-:-:S08]  /*1ae0*/  SHF.L.U32 R3, R5, 0x1f, RZ ;  /* 0x0000001f05037819 */ /* 0x000fd000000006ff */
[----:B------:R1:W3:Y:S01]  /*1af0*/  SYNCS.PHASECHK.TRANS64.TRYWAIT P1, [UR4], R3 ;  /* 0x00000003ff0075a7 */ /* 0x0002e20008020144 */
[----:B------:R-:W-:Y:S05]  /*1b00*/  @!P0 BRA `(.L_x_27) ;  /* 0x0000000000048947 */ /* 0x000fea0003800000 */
[----:B------:R-:W-:Y:S01]  /*1b10*/  BPT.TRAP 0x1 ;  /* 0x000000040000795c */ /* 0x000fe20000300000 */
.L_x_27:
[----:B---3--:R-:W-:Y:S05]  /*1b20*/  @P1 BRA `(.L_x_28) ;  /* 0x0000000000081947 */ /* 0x008fea0003800000 */
[----:B------:R-:W3:Y:S02]  /*1b30*/  SYNCS.PHASECHK.TRANS64.TRYWAIT P1, [UR4], R3 ;  /* 0x00000003ff0075a7 */ /* 0x000ee40008020144 */
[----:B---3--:R-:W-:Y:S05]  /*1b40*/  @!P1 BRA `(.L_x_29) ;  /* 0x0000008000089947 */ /* 0x008fea0003800000 */
.L_x_28:
[----:B------:R-:W-:Y:S01]  /*1b50*/  ULEA UR12, UR10, UR8, 0xa ;  /* 0x000000080a0c7291 */ /* 0x000fe2000f8e503f */
[----:B------:R-:W-:Y:S01]  /*1b60*/  WARPGROUP.ARRIVE ;  /* 0x00000000000079c5 */ /* 0x000fe20000000000 */
[----:B------:R-:W-:Y:S01]  /*1b70*/  ULEA UR13, UR10, UR9, 0x9 ;  /* 0x000000090a0d7291 */ /* 0x000fe2000f8e483f */
[----:B------:R-:W-:Y:S01]  /*1b80*/  UMOV UR5, 0x40000040 ;  /* 0x4000004000057882 */ /* 0x000fe20000000000 */
[----:B------:R-:W-:-:S03]  /*1b90*/  UMOV UR7, 0x40000040 ;  /* 0x4000004000077882 */ /* 0x000fc60000000000 */
[----:B------:R-:W-:Y:S02]  /*1ba0*/  UMOV UR4, UR12 ;  /* 0x0000000c00047c82 */ /* 0x000fe40008000000 */
[----:B------:R-:W-:Y:S02]  /*1bb0*/  UMOV UR6, UR13 ;  /* 0x0000000d00067c82 */ /* 0x000fe40008000000 */
[----:B------:R-:W-:Y:S01]  /*1bc0*/  HGMMA.64x64x16.F32.BF16 R24, gdesc[UR4], R24, gsb0 ;  /* 0x00e00000041879f0 */ /* 0x000fe20008001818 */
[----:B------:R-:W-:Y:S02]  /*1bd0*/  UIADD3 UR4, UR12, 0x2, URZ ;  /* 0x000000020c047890 */ /* 0x000fe4000fffe03f */
[----:B------:R-:W-:Y:S01]  /*1be0*/  UIADD3 UR6, UR13, 0x2, URZ ;  /* 0x000000020d067890 */ /* 0x000fe2000fffe03f */
[----:B------:R-:W-:Y:S01]  /*1bf0*/  UMOV UR5, 0x40000040 ;  /* 0x4000004000057882 */ /* 0x000fe20000000000 */
[----:B------:R-:W-:Y:S01]  /*1c00*/  UMOV UR7, 0x40000040 ;  /* 0x4000004000077882 */ /* 0x000fe20000000000 */
[----:B------:R-:W-:-:S02]  /*1c10*/  WARPGROUP.DEPBAR.LE gsb0, 0x0 ;  /* 0x00008000000079c5 */ /* 0x000fc40000010000 */
        /* <DEDUP_REMOVED lines=18> */
[----:B------:R-:W-:Y:S01]  /*1d40*/  BPT.TRAP 0x1 ;  /* 0x000000040000795c */ /* 0x000fe20000300000 */
.L_x_30:
[----:B------:R-:W-:Y:S01]  /*1d50*/  ULEA UR4, UR11, UR52, 0x3 ;  /* 0x000000340b047291 */ /* 0x000fe2000f8e183f */
[----:B------:R-:W-:-:S03]  /*1d60*/  ISETP.GT.U32.AND P1, PT, R22, 0x1, PT ;  /* 0x000000011600780c */ /* 0x000fc60003f24070 */
[----:B------:R-:W-:-:S04]  /*1d70*/  UIADD3 UR4, UR4, 0x40, URZ ;  /* 0x0000004004047890 */ /* 0x000fc8000fffe03f */
[----:B------:R-:W-:-:S09]  /*1d80*/  UPRMT UR4, URZ, 0x654, UR4 ;  /* 0x000006543f047896 */ /* 0x000fd20008000004 */
[----:B------:R-:W-:Y:S01]  /*1d90*/  SYNCS.ARRIVE.TRANS64.RED.A1T0 RZ, [UR4], RZ ;  /* 0x000000ffffff79a7 */ /* 0x000fe20008100404 */
[----:B------:R-:W-:Y:S05]  /*1da0*/  @P1 BRA `(.L_x_31) ;  /* 0x0000000000041947 */ /* 0x000fea0003800000 */
[----:B------:R-:W-:Y:S01]  /*1db0*/  BPT.TRAP 0x1 ;  /* 0x000000040000795c */ /* 0x000fe20000300000 */
.L_x_31:
[----:B------:R-:W-:Y:S01]  /*1dc0*/  UIADD3 UR10, UR10, 0x1, URZ ;  /* 0x000000010a0a7890 */ /* 0x000fe2000fffe03f */
[C---:B------:R-:W-:Y:S01]  /*1dd0*/  ISETP.GT.AND P1, PT, R0.reuse, 0x1, PT ;  /* 0x000000010000780c */ /* 0x040fe20003f24270 */
[----:B------:R-:W-:Y:S01]  /*1de0*/  UIADD3 UR11, UR11, 0x1, URZ ;  /* 0x000000010b0b7890 */ /* 0x000fe2000fffe03f */
[----:B------:R-:W-:Y:S01]  /*1df0*/  VIADD R0, R0, 0xffffffff ;  /* 0xffffffff00007836 */ /* 0x000fe20000000000 */
[----:B------:R-:W-:Y:S02]  /*1e00*/  UISETP.NE.AND UP0, UPT, UR10, 0x8, UPT ;  /* 0x000000080a00788c */ /* 0x000fe4000bf05270 */
[----:B------:R-:W-:Y:S02]  /*1e10*/  UISETP.NE.AND UP1, UPT, UR11, 0x8, UPT ;  /* 0x000000080b00788c */ /* 0x000fe4000bf25270 */
[----:B------:R-:W-:Y:S02]  /*1e20*/  USEL UR4, URZ, 0x1, UP0 ;  /* 0x000000013f047887 */ /* 0x000fe40008000000 */
[----:B------:R-:W-:-:S02]  /*1e30*/  USEL UR10, UR10, URZ, UP0 ;  /* 0x0000003f0a0a7287 */ /* 0x000fc40008000000 */
[----:B------:R-:W-:Y:S02]  /*1e40*/  USEL UR11, UR11, URZ, UP1 ;  /* 0x0000003f0b0b7287 */ /* 0x000fe40008800000 */
[----:B------:R-:W-:Y:S01]  /*1e50*/  LOP3.LUT R5, R5, UR4, RZ, 0x3c, !PT ;  /* 0x0000000405057c12 */ /* 0x000fe2000f8e3cff */
[----:B------:R-:W-:Y:S09]  /*1e60*/  @P1 BRA `(.L_x_32) ;  /* 0xfffffffc00101947 */ /* 0x000ff2000383ffff */
.L_x_25:
[----:B------:R-:W4:Y:S02]  /*1e70*/  LDC R0, c[0x0][0x28c] ;  /* 0x0000a300ff007b82 */ /* 0x000f240000000800 */
[----:B----4-:R-:W-:-:S13]  /*1e80*/  ISETP.GE.AND P1, PT, R0, 0x1, PT ;  /* 0x000000010000780c */ /* 0x010fda0003f26270 */
[----:B------:R-:W-:Y:S05]  /*1e90*/  @!P1 BRA `(.L_x_33) ;  /* 0x0000000000349947 */ /* 0x000fea0003800000 */
[----:B------:R-:W-:Y:S05]  /*1ea0*/  @!P0 BRA `(.L_x_34) ;  /* 0x0000000000048947 */ /* 0x000fea0003800000 */
[----:B------:R-:W-:Y:S01]  /*1eb0*/  BPT.TRAP 0x1 ;  /* 0x000000040000795c */ /* 0x000fe20000300000 */
.L_x_34:
[----:B------:R-:W-:Y:S01]  /*1ec0*/  UISETP.LT.AND UP0, UPT, UR50, 0x1, UPT ;  /* 0x000000013200788c */ /* 0x000fe2000bf01270 */
[----:B------:R-:W-:-:S03]  /*1ed0*/  ISETP.GT.U32.AND P0, PT, R22, 0x1, PT ;  /* 0x000000011600780c */ /* 0x000fc60003f04070 */
[----:B------:R-:W-:-:S04]  /*1ee0*/  USEL UR4, UR50, 0x1, UP0 ;  /* 0x0000000132047887 */ /* 0x000fc80008000000 */
[----:B------:R-:W-:-:S04]  /*1ef0*/  UIADD3 UR4, UR43, UR50, -UR4 ;  /* 0x000000322b047290 */ /* 0x000fc8000fffe804 */
[----:B------:R-:W-:-:S04]  /*1f00*/  USHF.L.U32 UR4, UR4, 0x3, URZ ;  /* 0x0000000304047899 */ /* 0x000fc8000800063f */
[----:B------:R-:W-:-:S04]  /*1f10*/  ULOP3.LUT UR4, UR4, 0x38, URZ, 0xc0, !UPT ;  /* 0x0000003804047892 */ /* 0x000fc8000f8ec03f */
[----:B------:R-:W-:-:S04]  /*1f20*/  UIADD3 UR4, UR52, 0x40, UR4 ;  /* 0x0000004034047890 */ /* 0x000fc8000fffe004 */
[----:B------:R-:W-:-:S09]  /*1f30*/  UPRMT UR4, URZ, 0x654, UR4 ;  /* 0x000006543f047896 */ /* 0x000fd20008000004 */
[----:B------:R-:W-:Y:S01]  /*1f40*/  SYNCS.ARRIVE.TRANS64.RED.A1T0 RZ, [UR4], RZ ;  /* 0x000000ffffff79a7 */ /* 0x000fe20008100404 */
[----:B------:R-:W-:Y:S05]  /*1f50*/  @P0 BRA `(.L_x_33) ;  /* 0x0000000000040947 */ /* 0x000fea0003800000 */
[----:B------:R-:W-:Y:S01]  /*1f60*/  BPT.TRAP 0x1 ;  /* 0x000000040000795c */ /* 0x000fe20000300000 */
.L_x_33:
[----:B------:R-:W-:Y:S01]  /*1f70*/  UIADD3 UR4, UR52, 0x200, URZ ;  /* 0x0000020034047890 */ /* 0x000fe2000fffe03f */
[----:B------:R-:W-:Y:S02]  /*1f80*/  R2UR UR46, R23 ;  /* 0x00000000172e72ca */ /* 0x000fe400000e0000 */
[----:B------:R-:W-:Y:S01]  /*1f90*/  R2UR UR45, R60 ;  /* 0x000000003c2d72ca */ /* 0x000fe200000e0000 */
[----:B------:R-:W-:-:S06]  /*1fa0*/  ULOP3.LUT UP0, URZ, UR4, 0x1bf, URZ, 0xc0, !UPT ;  /* 0x000001bf043f7892 */ /* 0x000fcc000f80c03f */
[----:B------:R-:W-:-:S04]  /*1fb0*/  PLOP3.LUT P0, PT, PT, PT, UP0, 0x80, 0x0 ;  /* 0x000000000000781c */ /* 0x000fc80003f0f008 */
[----:B------:R-:W-:Y:S02]  /*1fc0*/  USHF.L.U32 UR46, UR46, 0x7, URZ ;  /* 0x000000072e2e7899 */ /* 0x000fe4000800063f */
[----:B------:R-:W-:-:S07]  /*1fd0*/  USHF.L.U32 UR45, UR45, 0x6, URZ ;  /* 0x000000062d2d7899 */ /* 0x000fce000800063f */
[----:B------:R-:W-:Y:S05]  /*1fe0*/  @!P0 BRA `(.L_x_35) ;  /* 0x00000000007c8947 */ /* 0x000fea0003800000 */
[----:B------:R-:W-:Y:S01]  /*1ff0*/  MOV R23, 0x0 ;  /* 0x0000000000177802 */ /* 0x000fe20000000f00 */
[----:B------:R-:W-:Y:S01]  /*2000*/  ULDC.64 UR4, c[0x4][0x80] ;  /* 0x0100200000047ab9 */ /* 0x000fe20000000a00 */
[----:B------:R-:W-:Y:S01]  /*2010*/  ULDC.64 UR6, c[0x4][0x10] ;  /* 0x0100040000067ab9 */ /* 0x000fe20000000a00 */
[----:B-1-3--:R-:W-:Y:S01]  /*2020*/  IMAD.U32 R4, RZ, RZ, UR4 ;  /* 0x00000004ff047e24 */ /* 0x00afe2000f8e00ff */
[----:B------:R1:W3:Y:S01]  /*2030*/  LDC.64 R14, c[0x4][R23] ;  /* 0x01000000170e7b82 */ /* 0x0002e20000000a00 */
[----:B------:R-:W-:Y:S01]  /*2040*/  MOV R5, UR5 ;  /* 0x0000000500057c02 */ /* 0x000fe20008000f00 */
[----:B------:R-:W-:Y:S01]  /*2050*/  ULDC.64 UR4, c[0x4][0x88] ;  /* 0x0100220000047ab9 */ /* 0x000fe20000000a00 */
[----:B------:R-:W-:Y:S01]  /*2060*/  MOV R10, UR6 ;  /* 0x00000006000a7c02 */ /* 0x000fe20008000f00 */
[----:B------:R-:W-:Y:S01]  /*2070*/  IMAD.U32 R6, RZ, RZ, UR4 ;  /* 0x00000004ff067e24 */ /* 0x000fe2000f8e00ff */
[----:B------:R-:W-:Y:S01]  /*2080*/  MOV R12, 0x1 ;  /* 0x00000001000c7802 */ /* 0x000fe20000000f00 */
[----:B------:R-:W-:-:S02]  /*2090*/  IMAD.U32 R7, RZ, RZ, UR5 ;  /* 0x00000005ff077e24 */ /* 0x000fc4000f8e00ff */
[----:B------:R-:W-:Y:S02]  /*20a0*/  IMAD.U32 R11, RZ, RZ, UR7 ;  /* 0x00000007ff0b7e24 */ /* 0x000fe4000f8e00ff */
[----:B------:R-:W-:Y:S02]  /*20b0*/  IMAD.MOV.U32 R8, RZ, RZ, 0x70 ;  /* 0x00000070ff087424 */ /* 0x000fe400078e00ff */
[----:B-1----:R-:W-:-:S07]  /*20c0*/  IMAD.MOV.U32 R13, RZ, RZ, RZ ;  /* 0x000000ffff0d7224 */ /* 0x002fce00078e00ff */
[----:B------:R-:W-:-:S07]  /*20d0*/  LEPC R20, `(.L_x_36) ;  /* 0x000000001014794e */ /* 0x000fce0000000000 */
[----:B--23-5:R-:W-:Y:S05]  /*20e0*/  CALL.ABS.NOINC R14 ;  /* 0x000000000e007343 */ /* 0x02cfea0003c00000 */
.L_x_36:
[----:B------:R1:W2:Y:S01]  /*20f0*/  LDC.64 R14, c[0x4][R23] ;  /* 0x01000000170e7b82 */ /* 0x0002a20000000a00 */
[----:B------:R-:W-:Y:S01]  /*2100*/  ULDC.64 UR4, c[0x4][0x80] ;  /* 0x0100200000047ab9 */ /* 0x000fe20000000a00 */
[----:B------:R-:W-:Y:S01]  /*2110*/  ULDC.64 UR6, c[0x4][0x10] ;  /* 0x0100040000067ab9 */ /* 0x000fe20000000a00 */
[----:B------:R-:W-:Y:S01]  /*2120*/  IMAD.U32 R4, RZ, RZ, UR4 ;  /* 0x00000004ff047e24 */ /* 0x000fe2000f8e00ff */
[----:B------:R-:W-:Y:S01]  /*2130*/  MOV R5, UR5 ;  /* 0x0000000500057c02 */ /* 0x000fe20008000f00 */
[----:B------:R-:W-:Y:S01]  /*2140*/  ULDC.64 UR4, c[0x4][0x88] ;  /* 0x0100220000047ab9 */ /* 0x000fe20000000a00 */
[----:B------:R-:W-:Y:S01]  /*2150*/  MOV R10, UR6 ;  /* 0x00000006000a7c02 */ /* 0x000fe20008000f00 */
[----:B------:R-:W-:Y:S01]  /*2160*/  IMAD.U32 R6, RZ, RZ, UR4 ;  /* 0x00000004ff067e24 */ /* 0x000fe2000f8e00ff */
[----:B------:R-:W-:Y:S01]  /*2170*/  MOV R12, 0x1 ;  /* 0x00000001000c7802 */ /* 0x000fe20000000f00 */
[----:B------:R-:W-:Y:S02]  /*2180*/  IMAD.U32 R7, RZ, RZ, UR5 ;  /* 0x00000005ff077e24 */ /* 0x000fe4000f8e00ff */
[----:B------:R-:W-:-:S02]  /*2190*/  IMAD.U32 R11, RZ, RZ, UR7 ;  /* 0x00000007ff0b7e24 */ /* 0x000fc4000f8e00ff */
[----:B------:R-:W-:Y:S02]  /*21a0*/  IMAD.MOV.U32 R8, RZ, RZ, 0x70 ;  /* 0x00000070ff087424 */ /* 0x000fe400078e00ff */
[----:B-1----:R-:W-:-:S07]  /*21b0*/  IMAD.MOV.U32 R13, RZ, RZ, RZ ;  /* 0x000000ffff0d7224 */ /* 0x002fce00078e00ff */
[----:B------:R-:W-:-:S07]  /*21c0*/  LEPC R20, `(.L_x_35) ;  /* 0x000000001014794e */ /* 0x000fce0000000000 */
[----:B--2---:R-:W-:Y:S05]  /*21d0*/  CALL.ABS.NOINC R14 ;  /* 0x000000000e007343 */ /* 0x004fea0003c00000 */
.L_x_35:
[----:B------:R-:W4:Y:S02]  /*21e0*/  LDC.64 R6, c[0x0][0x590] ;  /* 0x00016400ff067b82 */ /* 0x000f240000000a00 */
[----:B----4-:R-:W-:-:S04]  /*21f0*/  ISETP.NE.U32.AND P2, PT, R6, RZ, PT ;  /* 0x000000ff0600720c */ /* 0x010fc80003f45070 */
[----:B------:R-:W-:-:S13]  /*2200*/  ISETP.NE.AND.EX P2, PT, R7, RZ, PT, P2 ;  /* 0x000000ff0700720c */ /* 0x000fda0003f45320 */
[----:B------:R-:W-:Y:S05]  /*2210*/  @!P2 BRA `(.L_x_37) ;  /* 0x000000000034a947 */ /* 0x000fea0003800000 */
[----:B------:R-:W-:Y:S02]  /*2220*/  ULDC.64 UR4, c[0x0][0x588] ;  /* 0x0001620000047ab9 */ /* 0x000fe40000000a00 */
[----:B------:R-:W-:-:S04]  /*2230*/  ISETP.NE.U32.AND P0, PT, RZ, UR4, PT ;  /* 0x00000004ff007c0c */ /* 0x000fc8000bf05070 */
[----:B------:R-:W-:-:S13]  /*2240*/  ISETP.NE.AND.EX P0, PT, RZ, UR5, PT, P0 ;  /* 0x00000005ff007c0c */ /* 0x000fda000bf05300 */
[----:B------:R-:W-:Y:S05]  /*2250*/  @!P0 BRA `(.L_x_38) ;  /* 0x0000000000188947 */ /* 0x000fea0003800000 */
[----:B-1-3--:R-:W1:Y:S01]  /*2260*/  LDC.64 R4, c[0x0][0x588] ;  /* 0x00016200ff047b82 */ /* 0x00ae620000000a00 */
[----:B------:R-:W-:-:S04]  /*2270*/  IMAD R3, R6, UR47, RZ ;  /* 0x0000002f06037c24 */ /* 0x000fc8000f8e02ff */
[----:B-1----:R-:W-:-:S05]  /*2280*/  IMAD.WIDE R4, R3, 0x4, R4 ;  /* 0x0000000403047825 */ /* 0x002fca00078e0204 */
[----:B-----5:R4:W5:Y:S01]  /*2290*/  LDG.E R57, desc[UR54][R4.64] ;  /* 0x0000003604397981 */ /* 0x020962000c1e1900 */
[----:B------:R-:W-:Y:S01]  /*22a0*/  IMAD.MOV.U32 R56, RZ, RZ, 0x1 ;  /* 0x00000001ff387424 */ /* 0x000fe200078e00ff */
[----:B------:R-:W-:Y:S06]  /*22b0*/  BRA `(.L_x_37) ;  /* 0x00000000000c7947 */ /* 0x000fec0003800000 */
.L_x_38:
[----:B------:R-:W-:Y:S01]  /*22c0*/  ULDC UR4, c[0x0][0x580] ;  /* 0x0001600000047ab9 */ /* 0x000fe20000000800 */
[----:B------:R-:W-:Y:S01]  /*22d0*/  MOV R56, 0x1 ;  /* 0x0000000100387802 */ /* 0x000fe20000000f00 */
[----:B-----5:R-:W-:-:S07]  /*22e0*/  IMAD.U32 R57, RZ, RZ, UR4 ;  /* 0x00000004ff397e24 */ /* 0x020fce000f8e00ff */
.L_x_37:
[----:B-1-34-:R-:W1:Y:S02]  /*22f0*/  LDC.64 R4, c[0x0][0x5b0] ;  /* 0x00016c00ff047b82 */ /* 0x01ae640000000a00 */
[----:B-1----:R-:W-:-:S04]  /*2300*/  ISETP.NE.U32.AND P0, PT, R4, RZ, PT ;  /* 0x000000ff0400720c */ /* 0x002fc80003f05070 */
[----:B------:R-:W-:-:S13]  /*2310*/  ISETP.NE.AND.EX P0, PT, R5, RZ, PT, P0 ;  /* 0x000000ff0500720c */ /* 0x000fda0003f05300 */
[----:B------:R-:W-:Y:S05]  /*2320*/  @!P0 BRA `(.L_x_39) ;  /* 0x00000000002c8947 */ /* 0x000fea0003800000 */
[----:B------:R-:W-:Y:S02]  /*2330*/  ULDC.64 UR4, c[0x0][0x5a8] ;  /* 0x00016a0000047ab9 */ /* 0x000fe40000000a00 */
[----:B------:R-:W-:-:S04]  /*2340*/  ISETP.NE.U32.AND P0, PT, RZ, UR4, PT ;  /* 0x00000004ff007c0c */ /* 0x000fc8000bf05070 */
[----:B------:R-:W-:-:S13]  /*2350*/  ISETP.NE.AND.EX P0, PT, RZ, UR5, PT, P0 ;  /* 0x00000005ff007c0c */ /* 0x000fda000bf05300 */
[----:B------:R-:W-:Y:S05]  /*2360*/  @!P0 BRA `(.L_x_40) ;  /* 0x0000000000148947 */ /* 0x000fea0003800000 */
[----:B--2--5:R-:W1:Y:S01]  /*2370*/  LDC.64 R58, c[0x0][0x5a8] ;  /* 0x00016a00ff3a7b82 */ /* 0x024e620000000a00 */
[----:B------:R-:W-:-:S04]  /*2380*/  IMAD R3, R4, UR47, RZ ;  /* 0x0000002f04037c24 */ /* 0x000fc8000f8e02ff */
[----:B-1----:R-:W-:-:S06]  /*2390*/  IMAD.WIDE R58, R3, 0x4, R58 ;  /* 0x00000004033a7825 */ /* 0x002fcc00078e023a */
[----:B------:R1:W5:Y:S01]  /*23a0*/  LDG.E R58, desc[UR54][R58.64] ;  /* 0x000000363a3a7981 */ /* 0x000362000c1e1900 */
[----:B------:R-:W-:Y:S05]  /*23b0*/  BRA `(.L_x_39) ;  /* 0x0000000000087947 */ /* 0x000fea0003800000 */
.L_x_40:
[----:B------:R-:W-:Y:S02]  /*23c0*/  ULDC UR4, c[0x0][0x5a0] ;  /* 0x0001680000047ab9 */ /* 0x000fe40000000800 */
[----:B-----5:R-:W-:-:S07]  /*23d0*/  IMAD.U32 R58, RZ, RZ, UR4 ;  /* 0x00000004ff3a7e24 */ /* 0x020fce000f8e00ff */
.L_x_39:
[----:B------:R-:W-:Y:S01]  /*23e0*/  ULDC.64 UR4, c[0x0][0x588] ;  /* 0x0001620000047ab9 */ /* 0x000fe20000000a00 */
[----:B------:R-:W-:Y:S01]  /*23f0*/  ISETP.NE.U32.AND P3, PT, R6, RZ, PT ;  /* 0x000000ff0600720c */ /* 0x000fe20003f65070 */
[----:B------:R-:W-:Y:S02]  /*2400*/  UISETP.NE.U32.AND UP0, UPT, UR4, URZ, UPT ;  /* 0x0000003f0400728c */ /* 0x000fe4000bf05070 */
[----:B------:R-:W-:Y:S02]  /*2410*/  ISETP.NE.U32.AND P4, PT, RZ, UR4, PT ;  /* 0x00000004ff007c0c */ /* 0x000fe4000bf85070 */
[----:B------:R-:W-:Y:S01]  /*2420*/  ISETP.NE.AND.EX P3, PT, R7, RZ, PT, P3 ;  /* 0x000000ff0700720c */ /* 0x000fe20003f65330 */
[----:B------:R-:W-:Y:S02]  /*2430*/  UISETP.NE.AND.EX UP0, UPT, UR5, URZ, UPT, UP0 ;  /* 0x0000003f0500728c */ /* 0x000fe4000bf05300 */
[----:B------:R-:W-:Y:S02]  /*2440*/  ISETP.NE.AND.EX P4, PT, RZ, UR5, PT, P4 ;  /* 0x00000005ff007c0c */ /* 0x000fe4000bf85340 */
[----:B------:R-:W-:-:S02]  /*2450*/  PLOP3.LUT P0, PT, PT, PT, PT, 0x8, 0x0 ;  /* 0x000000000000781c */ /* 0x000fc40003f0e170 */
[----:B------:R-:W-:-:S04]  /*2460*/  PLOP3.LUT P1, PT, PT, PT, UP0, 0x80, 0x0 ;  /* 0x000000000000781c */ /* 0x000fc80003f2f008 */
[----:B------:R-:W-:-:S05]  /*2470*/  PLOP3.LUT P1, PT, P1, PT, PT, 0x8, 0x0 ;  /* 0x000000000000781c */ /* 0x000fca0000f2e170 */
[----:B------:R-:W-:Y:S08]  /*2480*/  @P4 BRA P3, `(.L_x_41) ;  /* 0x0000000000244947 */ /* 0x000ff00001800000 */
[----:B------:R-:W-:Y:S04]  /*2490*/  BSSY B0, `(.L_x_41) ;  /* 0x0000008000007945 */ /* 0x000fe80003800000 */
[----:B------:R-:W-:Y:S05]  /*24a0*/  @!P2 BRA `(.L_x_42) ;  /* 0x000000000014a947 */ /* 0x000fea0003800000 */
[----:B------:R-:W-:Y:S02]  /*24b0*/  LOP3.LUT P3, RZ, R56, 0xff, RZ, 0xc0, !PT ;  /* 0x000000ff38ff7812 */ /* 0x000fe4000786c0ff */
[----:B------:R-:W-:-:S11]  /*24c0*/  PLOP3.LUT P0, PT, P1, PT, PT, 0x80, 0x0 ;  /* 0x000000000000781c */ /* 0x000fd60000f0f070 */
[----:B------:R-:W-:Y:S05]  /*24d0*/  @!P3 BRA `(.L_x_43) ;  /* 0x00000000000cb947 */ /* 0x000fea0003800000 */
[----:B-----5:R-:W-:Y:S01]  /*24e0*/  FSETP.EQ.AND P0, PT, R57, RZ, PT ;  /* 0x000000ff3900720b */ /* 0x020fe20003f02000 */
[----:B------:R-:W-:-:S12]  /*24f0*/  BRA `(.L_x_43) ;  /* 0x0000000000047947 */ /* 0x000fd80003800000 */
.L_x_42:
[----:B-----5:R-:W-:-:S13]  /*2500*/  FSETP.EQ.AND P0, PT, R57, RZ, PT ;  /* 0x000000ff3900720b */ /* 0x020fda0003f02000 */
.L_x_43:
[----:B------:R-:W-:Y:S05]  /*2510*/  BSYNC B0 ;  /* 0x0000000000007941 */ /* 0x000fea0003800000 */
.L_x_41:
[----:B------:R-:W-:Y:S04]  /*2520*/  BSSY B0, `(.L_x_44) ;  /* 0x0000007000007945 */ /* 0x000fe80003800000 */
[----:B------:R-:W-:Y:S05]  /*2530*/  @!P2 BRA `(.L_x_45) ;  /* 0x000000000010a947 */ /* 0x000fea0003800000 */
[----:B------:R-:W-:-:S13]  /*2540*/  LOP3.LUT P2, RZ, R56, 0xff, RZ, 0xc0, !PT ;  /* 0x000000ff38ff7812 */ /* 0x000fda000784c0ff */
[----:B------:R-:W-:Y:S05]  /*2550*/  @!P2 BRA `(.L_x_46) ;  /* 0x00000000000ca947 */ /* 0x000fea0003800000 */
[----:B-----5:R-:W-:Y:S01]  /*2560*/  FSETP.EQ.AND P1, PT, R57, RZ, PT ;  /* 0x000000ff3900720b */ /* 0x020fe20003f22000 */
[----:B------:R-:W-:-:S12]  /*2570*/  BRA `(.L_x_46) ;  /* 0x0000000000047947 */ /* 0x000fd80003800000 */
.L_x_45:
[----:B-----5:R-:W-:-:S13]  /*2580*/  FSETP.EQ.AND P1, PT, R57, RZ, PT ;  /* 0x000000ff3900720b */ /* 0x020fda0003f22000 */
.L_x_46:
[----:B------:R-:W-:Y:S05]  /*2590*/  BSYNC B0 ;  /* 0x0000000000007941 */ /* 0x000fea0003800000 */
.L_x_44:
[----:B------:R-:W-:Y:S01]  /*25a0*/  ULOP3.LUT UR4, UR49, 0x1, URZ, 0x3c, !UPT ;  /* 0x0000000131047892 */ /* 0x000fe2000f8e3c3f */
[----:B------:R-:W-:Y:S01]  /*25b0*/  BSSY B0, `(.L_x_47) ;  /* 0x0000030000007945 */ /* 0x000fe20003800000 */
[----:B------:R-:W-:Y:S02]  /*25c0*/  MOV R5, UR48 ;  /* 0x0000003000057c02 */ /* 0x000fe40008000f00 */
[----:B------:R-:W-:Y:S02]  /*25d0*/  CS2R R10, SRZ ;  /* 0x00000000000a7805 */ /* 0x000fe4000001ff00 */
[----:B------:R-:W-:Y:S02]  /*25e0*/  CS2R R8, SRZ ;  /* 0x0000000000087805 */ /* 0x000fe4000001ff00 */
[----:B------:R-:W-:Y:S01]  /*25f0*/  CS2R R14, SRZ ;  /* 0x00000000000e7805 */ /* 0x000fe2000001ff00 */
[----:B------:R-:W-:Y:S01]  /*2600*/  IMAD.U32 R4, RZ, RZ, UR4 ;  /* 0x00000004ff047e24 */ /* 0x000fe2000f8e00ff */
[----:B------:R-:W-:Y:S01]  /*2610*/  CS2R R12, SRZ ;  /* 0x00000000000c7805 */ /* 0x000fe2000001ff00 */
[----:B------:R-:W-:Y:S06]  /*2620*/  @P0 BRA `(.L_x_48) ;  /* 0x0000000000a00947 */ /* 0x000fec0003800000 */
[----:B------:R-:W-:-:S13]  /*2630*/  ISETP.NE.AND P2, PT, R73, 0x3, PT ;  /* 0x000000034900780c */ /* 0x000fda0003f45270 */
[----:B------:R-:W-:Y:S05]  /*2640*/  @!P2 BRA `(.L_x_49) ;  /* 0x000000000004a947 */ /* 0x000fea0003800000 */
[----:B------:R-:W-:Y:S01]  /*2650*/  BPT.TRAP 0x1 ;  /* 0x000000040000795c */ /* 0x000fe20000300000 */
.L_x_49:
[----:B------:R-:W-:Y:S01]  /*2660*/  IMAD.U32 R3, RZ, RZ, UR48 ;  /* 0x00000030ff037e24 */ /* 0x000fe2000f8e00ff */
[----:B------:R-:W-:Y:S02]  /*2670*/  SHF.L.U32 R0, R4, 0x1f, RZ ;  /* 0x0000001f04007819 */ /* 0x000fe400000006ff */
[----:B------:R-:W-:Y:S02]  /*2680*/  CS2R R10, SRZ ;  /* 0x00000000000a7805 */ /* 0x000fe4000001ff00 */
[----:B------:R-:W-:-:S04]  /*2690*/  LEA R3, R3, UR52, 0x3 ;  /* 0x0000003403037c11 */ /* 0x000fc8000f8e18ff */
[----:B------:R-:W3:Y:S02]  /*26a0*/  SYNCS.PHASECHK.TRANS64.TRYWAIT P2, [R3+URZ+0x80], R0 ;  /* 0x00008000030075a7 */ /* 0x000ee4000804017f */
[----:B---3--:R-:W-:Y:S05]  /*26b0*/  @!P2 BRA `(.L_x_50) ;  /* 0x000000740044a947 */ /* 0x008fea0003800000 */
.L_x_233:
[----:B------:R-:W-:Y:S02]  /*26c0*/  CS2R R8, SRZ ;  /* 0x0000000000087805 */ /* 0x000fe4000001ff00 */
[----:B------:R-:W-:Y:S02]  /*26d0*/  CS2R R14, SRZ ;  /* 0x00000000000e7805 */ /* 0x000fe4000001ff00 */
[----:B------:R-:W-:Y:S01]  /*26e0*/  CS2R R12, SRZ ;  /* 0x00000000000c7805 */ /* 0x000fe2000001ff00 */
[----:B------:R-:W-:Y:S06]  /*26f0*/  @P1 BRA `(.L_x_51) ;  /* 0x0000000000541947 */ /* 0x000fec0003800000 */
[C---:B---3--:R-:W-:Y:S01]  /*2700*/  IMAD.SHL.U32 R3, R18.reuse, 0x20, RZ ;  /* 0x0000002012037824 */ /* 0x048fe200078e00ff */
[C---:B------:R-:W-:Y:S01]  /*2710*/  SHF.L.U32 R0, R18.reuse, 0x4, RZ ;  /* 0x0000000412007819 */ /* 0x040fe200000006ff */
[----:B------:R-:W-:Y:S01]  /*2720*/  IMAD.SHL.U32 R8, R18, 0x4, RZ ;  /* 0x0000000412087824 */ /* 0x000fe200078e00ff */
[----:B------:R-:W-:Y:S01]  /*2730*/  SHF.R.U32.HI R6, RZ, 0x1, R18 ;  /* 0x00000001ff067819 */ /* 0x000fe20000011612 */
[----:B------:R-:W-:Y:S05]  /*2740*/  WARPSYNC.ALL ;  /* 0x0000000000007948 */ /* 0x000fea0003800000 */
[----:B------:R-:W-:Y:S02]  /*2750*/  LOP3.LUT R0, R0, 0xe00, RZ, 0xc0, !PT ;  /* 0x00000e0000007812 */ /* 0x000fe400078ec0ff */
[----:B------:R-:W-:-:S02]  /*2760*/  LOP3.LUT R5, R3, 0xc0, RZ, 0xc0, !PT ;  /* 0x000000c003057812 */ /* 0x000fc400078ec0ff */
[--C-:B------:R-:W-:Y:S02]  /*2770*/  LOP3.LUT R0, R0, 0x20, R3.reuse, 0xf8, !PT ;  /* 0x0000002000007812 */ /* 0x100fe400078ef803 */
[----:B------:R-:W-:Y:S02]  /*2780*/  LOP3.LUT R5, R5, 0x8, R6, 0xf8, !PT ;  /* 0x0000000805057812 */ /* 0x000fe400078ef806 */
[----:B------:R-:W-:Y:S02]  /*2790*/  LOP3.LUT R0, R0, 0x100, R3, 0xf8, !PT ;  /* 0x0000010000007812 */ /* 0x000fe400078ef803 */
[----:B------:R-:W-:Y:S02]  /*27a0*/  LOP3.LUT R5, R5, 0x18, R8, 0x78, !PT ;  /* 0x0000001805057812 */ /* 0x000fe400078e7808 */
[----:B------:R-:W-:Y:S02]  /*27b0*/  MOV R3, UR48 ;  /* 0x0000003000037c02 */ /* 0x000fe40008000f00 */
[----:B------:R-:W-:-:S02]  /*27c0*/  LOP3.LUT R0, R0, R5, RZ, 0xfc, !PT ;  /* 0x0000000500007212 */ /* 0x000fc400078efcff */
[----:B------:R-:W-:-:S03]  /*27d0*/  LOP3.LUT P2, RZ, R18, 0x4, RZ, 0xc0, !PT ;  /* 0x0000000412ff7812 */ /* 0x000fc6000784c0ff */
[----:B------:R-:W-:-:S05]  /*27e0*/  IMAD R0, R3, 0x1000, R0 ;  /* 0x0000100003007824 */ /* 0x000fca00078e0200 */
[----:B------:R-:W-:-:S04]  /*27f0*/  LEA R0, R0, UR52, 0x1 ;  /* 0x0000003400007c11 */ /* 0x000fc8000f8e08ff */
[C---:B------:R-:W-:Y:S01]  /*2800*/  IADD3 R8, R0.reuse, 0x220, RZ ;  /* 0x0000022000087810 */ /* 0x040fe20007ffe0ff */
[----:B------:R-:W-:Y:S01]  /*2810*/  VIADD R3, R0, 0x200 ;  /* 0x0000020000037836 */ /* 0x000fe20000000000 */
[----:B------:R4:W3:Y:S03]  /*2820*/  LDSM.16.M88.4 R12, [R0+0x200] ;  /* 0x00020000000c783b */ /* 0x0008e60000000200 */
[----:B------:R-:W-:-:S06]  /*2830*/  @P2 VIADD R8, R3, 0xffffffe0 ;  /* 0xffffffe003082836 */ /* 0x000fcc0000000000 */
[----:B----4-:R-:W1:Y:S02]  /*2840*/  LDSM.16.M88.4 R8, [R8] ;  /* 0x000000000808783b */ /* 0x010e640000000200 */
.L_x_51:
[----:B------:R-:W-:-:S04]  /*2850*/  UIADD3 UR4, UR48, 0x1, URZ ;  /* 0x0000000130047890 */ /* 0x000fc8000fffe03f */
[----:B------:R-:W-:-:S04]  /*2860*/  UISETP.NE.AND UP0, UPT, UR4, 0x3, UPT ;  /* 0x000000030400788c */ /* 0x000fc8000bf05270 */
[----:B------:R-:W-:Y:S02]  /*2870*/  USEL UR5, URZ, 0x1, UP0 ;  /* 0x000000013f057887 */ /* 0x000fe40008000000 */
[----:B------:R-:W-:-:S04]  /*2880*/  USEL UR4, UR4, URZ, UP0 ;  /* 0x0000003f04047287 */ /* 0x000fc80008000000 */
[----:B------:R-:W-:Y:S02]  /*2890*/  LOP3.LUT R4, R4, UR5, RZ, 0x3c, !PT ;  /* 0x0000000504047c12 */ /* 0x000fe4000f8e3cff */
[----:B------:R-:W-:-:S07]  /*28a0*/  IMAD.U32 R5, RZ, RZ, UR4 ;  /* 0x00000004ff057e24 */ /* 0x000fce000f8e00ff */
.L_x_48:
[----:B------:R-:W-:Y:S05]  /*28b0*/  BSYNC B0 ;  /* 0x0000000000007941 */ /* 0x000fea0003800000 */
.L_x_47:
[C---:B---3--:R-:W-:Y:S01]  /*28c0*/  SHF.L.U32 R6, R12.reuse, 0x10, RZ ;  /* 0x000000100c067819 */ /* 0x048fe200000006ff */
[----:B------:R-:W-:Y:S01]  /*28d0*/  IMAD.U32 R20, R13, 0x10000, RZ ;  /* 0x000100000d147824 */ /* 0x000fe200078e00ff */
[----:B------:R-:W-:Y:S01]  /*28e0*/  LOP3.LUT R12, R12, 0xffff0000, RZ, 0xc0, !PT ;  /* 0xffff00000c0c7812 */ /* 0x000fe200078ec0ff */
[----:B-1----:R-:W-:Y:S01]  /*28f0*/  IMAD.U32 R68, R8, 0x10000, RZ ;  /* 0x0001000008447824 */ /* 0x002fe200078e00ff */
[----:B------:R-:W-:Y:S01]  /*2900*/  LOP3.LUT R0, R18, 0xff, RZ, 0xc0, !PT ;  /* 0x000000ff12007812 */ /* 0x000fe200078ec0ff */
[----:B-----5:R-:W-:Y:S01]  /*2910*/  FMUL R7, R57, R6 ;  /* 0x0000000639077220 */ /* 0x020fe20000400000 */
[----:B------:R-:W-:Y:S01]  /*2920*/  SHF.L.U32 R64, R15, 0x10, RZ ;  /* 0x000000100f407819 */ /* 0x000fe200000006ff */
[----:B------:R-:W-:Y:S01]  /*2930*/  FMUL R6, R57, R12 ;  /* 0x0000000c39067220 */ /* 0x000fe20000400000 */
[----:B------:R-:W-:Y:S01]  /*2940*/  LOP3.LUT R66, R15, 0xffff0000, RZ, 0xc0, !PT ;  /* 0xffff00000f427812 */ /* 0x000fe200078ec0ff */
[----:B------:R-:W-:Y:S01]  /*2950*/  FMUL R15, R57, R20 ;  /* 0x00000014390f7220 */ /* 0x000fe20000400000 */
[----:B------:R-:W-:Y:S01]  /*2960*/  LOP3.LUT R70, R8, 0xffff0000, RZ, 0xc0, !PT ;  /* 0xffff000008467812 */ /* 0x000fe200078ec0ff */
[----:B------:R-:W-:Y:S01]  /*2970*/  FFMA R8, R58, R25, R6 ;  /* 0x000000193a087223 */ /* 0x000fe20000000006 */
[----:B------:R-:W-:Y:S01]  /*2980*/  MOV R91, 0x3bbb989d ;  /* 0x3bbb989d005b7802 */ /* 0x000fe20000000f00 */
[----:B------:R-:W-:Y:S01]  /*2990*/  VIADD R0, R0, 0x1f ;  /* 0x0000001f00007836 */ /* 0x000fe20000000000 */
[----:B------:R-:W-:Y:S01]  /*29a0*/  LOP3.LUT R60, R13, 0xffff0000, RZ, 0xc0, !PT ;  /* 0xffff00000d3c7812 */ /* 0x000fe200078ec0ff */
[----:B------:R-:W-:Y:S01]  /*29b0*/  IMAD.MOV.U32 R95, RZ, RZ, 0x437c0000 ;  /* 0x437c0000ff5f7424 */ /* 0x000fe200078e00ff */
[----:B------:R-:W-:Y:S01]  /*29c0*/  SHF.L.U32 R76, R10, 0x10, RZ ;  /* 0x000000100a4c7819 */ /* 0x000fe200000006ff */
[----:B------:R-:W-:Y:S01]  /*29d0*/  FFMA R24, R58, R24, R7 ;  /* 0x000000183a187223 */ /* 0x000fe20000000007 */
[----:B------:R-:W-:Y:S01]  /*29e0*/  LOP3.LUT R78, R10, 0xffff0000, RZ, 0xc0, !PT ;  /* 0xffff00000a4e7812 */ /* 0x000fe200078ec0ff */
[-C--:B------:R-:W-:Y:S01]  /*29f0*/  FFMA.SAT R10, -R8, R91.reuse, 0.5 ;  /* 0x3f000000080a7423 */ /* 0x080fe2000000215b */
[----:B------:R-:W-:Y:S01]  /*2a00*/  FFMA R26, R58, R26, R15 ;  /* 0x0000001a3a1a7223 */ /* 0x000fe2000000000f */
[----:B------:R-:W-:Y:S01]  /*2a10*/  FMUL R13, R57, R60 ;  /* 0x0000003c390d7220 */ /* 0x000fe20000400000 */
[----:B------:R-:W-:Y:S01]  /*2a20*/  IMAD.U32 R62, R14, 0x10000, RZ ;  /* 0x000100000e3e7824 */ /* 0x000fe200078e00ff */
[----:B------:R-:W-:Y:S01]  /*2a30*/  ISETP.GT.U32.AND P5, PT, R0, 0x3e, PT ;  /* 0x0000003e0000780c */ /* 0x000fe20003fa4070 */
[----:B------:R-:W-:Y:S01]  /*2a40*/  FFMA.SAT R0, -R24, R91, 0.5 ;  /* 0x3f00000018007423 */ /* 0x000fe2000000215b */
[----:B------:R-:W-:Y:S01]  /*2a50*/  FFMA.RM R20, R10, R95, 12582913 ;  /* 0x4b4000010a147423 */ /* 0x000fe2000000405f */
[----:B------:R-:W-:Y:S01]  /*2a60*/  FFMA.SAT R12, -R26, R91, 0.5 ;  /* 0x3f0000001a0c7423 */ /* 0x000fe2000000215b */
[C---:B------:R-:W-:Y:S01]  /*2a70*/  IMAD.U32 R80, R11.reuse, 0x10000, RZ ;  /* 0x000100000b507824 */ /* 0x040fe200078e00ff */
[----:B------:R-:W-:Y:S01]  /*2a80*/  LOP3.LUT R82, R11, 0xffff0000, RZ, 0xc0, !PT ;  /* 0xffff00000b527812 */ /* 0x000fe200078ec0ff */
[----:B------:R-:W-:Y:S01]  /*2a90*/  FFMA R10, R58, R27, R13 ;  /* 0x0000001b3a0a7223 */ /* 0x000fe2000000000d */
[C---:B------:R-:W-:Y:S01]  /*2aa0*/  FMUL R11, R57.reuse, R62 ;  /* 0x0000003e390b7220 */ /* 0x040fe20000400000 */
[-C--:B------:R-:W-:Y:S01]  /*2ab0*/  FFMA.RM R0, R0, R95.reuse, 12582913 ;  /* 0x4b40000100007423 */ /* 0x080fe2000000405f */
[----:B------:R-:W-:Y:S01]  /*2ac0*/  FFMA.RM R60, R12, R95, 12582913 ;  /* 0x4b4000010c3c7423 */ /* 0x000fe2000000405f */
[----:B------:R-:W-:Y:S01]  /*2ad0*/  FFMA.SAT R12, -R10, R91, 0.5 ;  /* 0x3f0000000a0c7423 */ /* 0x000fe2000000215b */
[----:B------:R-:W-:Y:S01]  /*2ae0*/  FFMA R28, R58, R28, R11 ;  /* 0x0000001c3a1c7223 */ /* 0x000fe2000000000b */
[C---:B------:R-:W-:Y:S01]  /*2af0*/  FMUL R21, R57.reuse, R64 ;  /* 0x0000004039157220 */ /* 0x040fe20000400000 */
[----:B------:R-:W-:Y:S01]  /*2b00*/  FADD R3, R0, -12583039 ;  /* 0xcb40007f00037421 */ /* 0x000fe20000000000 */
[----:B------:R-:W-:Y:S01]  /*2b10*/  FADD R61, R20, -12583039 ;  /* 0xcb40007f143d7421 */ /* 0x000fe20000000000 */
[C---:B------:R-:W-:Y:S01]  /*2b20*/  FMUL R23, R57.reuse, R66 ;  /* 0x0000004239177220 */ /* 0x040fe20000400000 */
[----:B------:R-:W-:Y:S01]  /*2b30*/  FADD R63, R60, -12583039 ;  /* 0xcb40007f3c3f7421 */ /* 0x000fe20000000000 */
[----:B------:R-:W-:Y:S01]  /*2b40*/  FFMA.RM R64, R12, R95, 12582913 ;  /* 0x4b4000010c407423 */ /* 0x000fe2000000405f */
[----:B------:R-:W-:Y:S01]  /*2b50*/  LOP3.LUT R14, R14, 0xffff0000, RZ, 0xc0, !PT ;  /* 0xffff00000e0e7812 */ /* 0x000fe200078ec0ff */
[----:B--2---:R-:W-:Y:S01]  /*2b60*/  FMUL R59, R57, R70 ;  /* 0x00000046393b7220 */ /* 0x004fe20000400000 */
[----:B------:R-:W-:Y:S01]  /*2b70*/  FFMA.SAT R66, -R28, R91, 0.5 ;  /* 0x3f0000001c427423 */ /* 0x000fe2000000215b */
[C---:B------:R-:W-:Y:S01]  /*2b80*/  IMAD.U32 R72, R9.reuse, 0x10000, RZ ;  /* 0x0001000009487824 */ /* 0x040fe200078e00ff */
[----:B------:R-:W-:Y:S01]  /*2b90*/  LOP3.LUT R74, R9, 0xffff0000, RZ, 0xc0, !PT ;  /* 0xffff0000094a7812 */ /* 0x000fe200078ec0ff */
[----:B------:R-:W-:Y:S01]  /*2ba0*/  FFMA R3, -R24, 1.4426950216293334961, -R3 ;  /* 0x3fb8aa3b18037823 */ /* 0x000fe20000000903 */
[----:B------:R-:W-:Y:S01]  /*2bb0*/  FFMA R61, -R8, 1.4426950216293334961, -R61 ;  /* 0x3fb8aa3b083d7823 */ /* 0x000fe2000000093d */
[----:B------:R-:W-:Y:S01]  /*2bc0*/  FFMA R63, -R26, 1.4426950216293334961, -R63 ;  /* 0x3fb8aa3b1a3f7823 */ /* 0x000fe2000000093f */
[----:B------:R-:W-:Y:S01]  /*2bd0*/  FADD R65, R64, -12583039 ;  /* 0xcb40007f40417421 */ /* 0x000fe20000000000 */
[----:B------:R-:W-:Y:S01]  /*2be0*/  FFMA.RM R66, R66, R95, 12582913 ;  /* 0x4b40000142427423 */ /* 0x000fe2000000405f */
[C---:B------:R-:W-:Y:S01]  /*2bf0*/  FFMA R30, R58.reuse, R30, R21 ;  /* 0x0000001e3a1e7223 */ /* 0x040fe20000000015 */
[----:B------:R-:W-:Y:S01]  /*2c00*/  FFMA R33, R58, R33, R59 ;  /* 0x000000213a217223 */ /* 0x000fe2000000003b */
[C---:B------:R-:W-:Y:S01]  /*2c10*/  FMUL R9, R57.reuse, R14 ;  /* 0x0000000e39097220 */ /* 0x040fe20000400000 */
[----:B------:R-:W-:Y:S01]  /*2c20*/  FFMA R3, -R24, 1.925963033500011079e-08, R3 ;  /* 0x32a5706018037823 */ /* 0x000fe20000000103 */
[C---:B------:R-:W-:Y:S01]  /*2c30*/  FMUL R27, R57.reuse, R72 ;  /* 0x00000048391b7220 */ /* 0x040fe20000400000 */
[----:B------:R-:W-:Y:S01]  /*2c40*/  FFMA R14, -R8, 1.925963033500011079e-08, R61 ;  /* 0x32a57060080e7823 */ /* 0x000fe2000000013d */
[----:B------:R-:W-:Y:S01]  /*2c50*/  FMUL R61, R57, R74 ;  /* 0x0000004a393d7220 */ /* 0x000fe20000400000 */
[----:B------:R-:W-:Y:S01]  /*2c60*/  FFMA R62, -R26, 1.925963033500011079e-08, R63 ;  /* 0x32a570601a3e7823 */ /* 0x000fe2000000013f */
[----:B------:R-:W-:Y:S01]  /*2c70*/  FFMA R65, -R10, 1.4426950216293334961, -R65 ;  /* 0x3fb8aa3b0a417823 */ /* 0x000fe20000000941 */
[----:B------:R-:W-:Y:S01]  /*2c80*/  FADD R63, R66, -12583039 ;  /* 0xcb40007f423f7421 */ /* 0x000fe20000000000 */
[-C--:B------:R-:W-:Y:S01]  /*2c90*/  FFMA.SAT R70, -R30, R91.reuse, 0.5 ;  /* 0x3f0000001e467423 */ /* 0x080fe2000000215b */
[----:B------:R-:W-:Y:S01]  /*2ca0*/  FFMA.SAT R74, -R33, R91, 0.5 ;  /* 0x3f000000214a7423 */ /* 0x000fe2000000215b */
[----:B------:R-:W-:Y:S01]  /*2cb0*/  FFMA R34, R58, R34, R27 ;  /* 0x000000223a227223 */ /* 0x000fe2000000001b */
[----:B------:R-:W-:Y:S01]  /*2cc0*/  FFMA R65, -R10, 1.925963033500011079e-08, R65 ;  /* 0x32a570600a417823 */ /* 0x000fe20000000141 */
[----:B------:R-:W1:Y:S01]  /*2cd0*/  MUFU.EX2 R3, R3 ;  /* 0x0000000300037308 */ /* 0x000e620000000800 */
[----:B------:R-:W-:Y:S01]  /*2ce0*/  FFMA R77, -R28, 1.4426950216293334961, -R63 ;  /* 0x3fb8aa3b1c4d7823 */ /* 0x000fe2000000093f */
[-C--:B------:R-:W-:Y:S01]  /*2cf0*/  FFMA.RM R70, R70, R95.reuse, 12582913 ;  /* 0x4b40000146467423 */ /* 0x080fe2000000405f */
[----:B------:R-:W-:Y:S01]  /*2d00*/  FFMA.RM R74, R74, R95, 12582913 ;  /* 0x4b4000014a4a7423 */ /* 0x000fe2000000405f */
[C---:B------:R-:W-:Y:S01]  /*2d10*/  FMUL R63, R57.reuse, R78 ;  /* 0x0000004e393f7220 */ /* 0x040fe20000400000 */
[----:B------:R-:W-:Y:S01]  /*2d20*/  FFMA R12, R58, R29, R9 ;  /* 0x0000001d3a0c7223 */ /* 0x000fe20000000009 */
[----:B------:R-:W-:Y:S01]  /*2d30*/  FFMA.SAT R78, -R34, R91, 0.5 ;  /* 0x3f000000224e7423 */ /* 0x000fe2000000215b */
[C---:B------:R-:W-:Y:S01]  /*2d40*/  FMUL R29, R57.reuse, R76 ;  /* 0x0000004c391d7220 */ /* 0x040fe20000400000 */
[----:B------:R2:W-:Y:S01]  /*2d50*/  MUFU.EX2 R75, R65 ;  /* 0x00000041004b7308 */ /* 0x0005e20000000800 */
[----:B------:R-:W-:Y:S01]  /*2d60*/  FADD R76, R74, -12583039 ;  /* 0xcb40007f4a4c7421 */ /* 0x000fe20000000000 */
[----:B------:R-:W-:Y:S01]  /*2d70*/  FFMA R37, R58, R37, R63 ;  /* 0x000000253a257223 */ /* 0x000fe2000000003f */
[----:B------:R-:W-:Y:S01]  /*2d80*/  FFMA.RM R78, R78, R95, 12582913 ;  /* 0x4b4000014e4e7423 */ /* 0x000fe2000000405f */
[----:B------:R-:W-:Y:S01]  /*2d90*/  FMUL R25, R57, R68 ;  /* 0x0000004439197220 */ /* 0x000fe20000400000 */
[----:B------:R-:W-:Y:S01]  /*2da0*/  FFMA R76, -R33, 1.4426950216293334961, -R76 ;  /* 0x3fb8aa3b214c7823 */ /* 0x000fe2000000094c */
[----:B------:R-:W-:Y:S01]  /*2db0*/  FFMA.SAT R86, -R37, R91, 0.5 ;  /* 0x3f00000025567423 */ /* 0x000fe2000000215b */
[----:B------:R-:W-:Y:S01]  /*2dc0*/  FADD R87, R78, -12583039 ;  /* 0xcb40007f4e577421 */ /* 0x000fe20000000000 */
[----:B------:R3:W4:Y:S01]  /*2dd0*/  MUFU.EX2 R67, R14 ;  /* 0x0000000e00437308 */ /* 0x0007220000000800 */
[----:B--2---:R-:W-:Y:S01]  /*2de0*/  FADD R65, R70, -12583039 ;  /* 0xcb40007f46417421 */ /* 0x004fe20000000000 */
[C---:B------:R-:W-:Y:S01]  /*2df0*/  FFMA R32, R58.reuse, R32, R25 ;  /* 0x000000203a207223 */ /* 0x040fe20000000019 */
[----:B------:R-:W-:Y:S01]  /*2e00*/  FFMA R36, R58, R36, R29 ;  /* 0x000000243a247223 */ /* 0x000fe2000000001d */
[----:B------:R-:W-:Y:S01]  /*2e10*/  FFMA R76, -R33, 1.925963033500011079e-08, R76 ;  /* 0x32a57060214c7823 */ /* 0x000fe2000000014c */
[----:B------:R-:W-:Y:S01]  /*2e20*/  FFMA R81, -R30, 1.4426950216293334961, -R65 ;  /* 0x3fb8aa3b1e517823 */ /* 0x000fe20000000941 */
[----:B------:R-:W-:Y:S01]  /*2e30*/  FMUL R65, R57, R82 ;  /* 0x0000005239417220 */ /* 0x000fe20000400000 */
[----:B------:R-:W-:Y:S01]  /*2e40*/  FFMA R35, R58, R35, R61 ;  /* 0x000000233a237223 */ /* 0x000fe2000000003d */
[----:B------:R-:W-:-:S02]  /*2e50*/  IMAD.SHL.U32 R0, R0, 0x800000, RZ ;  /* 0x0080000000007824 */ /* 0x000fc400078e00ff */
[C---:B---3--:R-:W-:Y:S01]  /*2e60*/  FFMA R14, R58.reuse, R31, R23 ;  /* 0x0000001f3a0e7223 */ /* 0x048fe20000000017 */
[----:B------:R-:W-:Y:S01]  /*2e70*/  FMUL R31, R57, R80 ;  /* 0x00000050391f7220 */ /* 0x000fe20000400000 */
[----:B------:R-:W-:Y:S01]  /*2e80*/  FFMA R39, R58, R39, R65 ;  /* 0x000000273a277223 */ /* 0x000fe20000000041 */
[----:B------:R2:W3:Y:S01]  /*2e90*/  MUFU.EX2 R69, R62 ;  /* 0x0000003e00457308 */ /* 0x0004e20000000800 */
[----:B------:R-:W-:Y:S01]  /*2ea0*/  FFMA.RM R86, R86, R95, 12582913 ;  /* 0x4b40000156567423 */ /* 0x000fe2000000405f */
[----:B------:R-:W-:Y:S01]  /*2eb0*/  FFMA R38, R58, R38, R31 ;  /* 0x000000263a267223 */ /* 0x000fe2000000001f */
[-C--:B------:R-:W-:Y:S01]  /*2ec0*/  FFMA.SAT R68, -R12, R91.reuse, 0.5 ;  /* 0x3f0000000c447423 */ /* 0x080fe2000000215b */
[-C--:B------:R-:W-:Y:S01]  /*2ed0*/  FFMA.SAT R72, -R32, R91.reuse, 0.5 ;  /* 0x3f00000020487423 */ /* 0x080fe2000000215b */
[----:B------:R-:W-:Y:S01]  /*2ee0*/  FFMA R89, -R34, 1.4426950216293334961, -R87 ;  /* 0x3fb8aa3b22597823 */ /* 0x000fe20000000957 */
[-C--:B------:R-:W-:Y:S01]  /*2ef0*/  FFMA.SAT R84, -R36, R91.reuse, 0.5 ;  /* 0x3f00000024547423 */ /* 0x080fe2000000215b */
[-C--:B------:R-:W-:Y:S01]  /*2f00*/  FFMA.SAT R88, -R38, R91.reuse, 0.5 ;  /* 0x3f00000026587423 */ /* 0x080fe2000000215b */
[----:B------:R1:W-:Y:S01]  /*2f10*/  MUFU.EX2 R87, R76 ;  /* 0x0000004c00577308 */ /* 0x0003e20000000800 */
[-C--:B--2---:R-:W-:Y:S01]  /*2f20*/  FFMA.SAT R62, -R14, R91.reuse, 0.5 ;  /* 0x3f0000000e3e7423 */ /* 0x084fe2000000215b */
[-C--:B------:R-:W-:Y:S01]  /*2f30*/  FFMA.SAT R80, -R35, R91.reuse, 0.5 ;  /* 0x3f00000023507423 */ /* 0x080fe2000000215b */
[----:B------:R-:W-:Y:S01]  /*2f40*/  FFMA.SAT R90, -R39, R91, 0.5 ;  /* 0x3f000000275a7423 */ /* 0x000fe2000000215b */
[-C--:B------:R-:W-:Y:S01]  /*2f50*/  FFMA.RM R68, R68, R95.reuse, 12582913 ;  /* 0x4b40000144447423 */ /* 0x080fe2000000405f */
[-C--:B------:R-:W-:Y:S01]  /*2f60*/  FFMA.RM R62, R62, R95.reuse, 12582913 ;  /* 0x4b4000013e3e7423 */ /* 0x080fe2000000405f */
[-C--:B------:R-:W-:Y:S01]  /*2f70*/  FFMA.RM R72, R72, R95.reuse, 12582913 ;  /* 0x4b40000148487423 */ /* 0x080fe2000000405f */
[-C--:B------:R-:W-:Y:S01]  /*2f80*/  FFMA.RM R84, R84, R95.reuse, 12582913 ;  /* 0x4b40000154547423 */ /* 0x080fe2000000405f */
[----:B------:R-:W-:Y:S01]  /*2f90*/  FFMA.RM R88, R88, R95, 12582913 ;  /* 0x4b40000158587423 */ /* 0x000fe2000000405f */
[----:B-1----:R-:W-:Y:S01]  /*2fa0*/  FFMA R76, R0, R3, 1 ;  /* 0x3f800000004c7423 */ /* 0x002fe20000000003 */
[----:B------:R-:W-:Y:S01]  /*2fb0*/  FADD R0, R86, -12583039 ;  /* 0xcb40007f56007421 */ /* 0x000fe20000000000 */
[----:B------:R-:W-:Y:S01]  /*2fc0*/  SHF.L.U32 R20, R20, 0x17, RZ ;  /* 0x0000001714147819 */ /* 0x000fe200000006ff */
[-C--:B------:R-:W-:Y:S01]  /*2fd0*/  FFMA.RM R80, R80, R95.reuse, 12582913 ;  /* 0x4b40000150507423 */ /* 0x080fe2000000405f */
[----:B------:R-:W-:Y:S01]  /*2fe0*/  FFMA.RM R90, R90, R95, 12582913 ;  /* 0x4b4000015a5a7423 */ /* 0x000fe2000000405f */
[C---:B------:R-:W-:Y:S01]  /*2ff0*/  FFMA R0, -R37.reuse, 1.4426950216293334961, -R0 ;  /* 0x3fb8aa3b25007823 */ /* 0x040fe20000000900 */
[----:B------:R-:W-:Y:S01]  /*3000*/  FADD R79, R68, -12583039 ;  /* 0xcb40007f444f7421 */ /* 0x000fe20000000000 */
[----:B------:R-:W-:Y:S01]  /*3010*/  FADD R83, R62, -12583039 ;  /* 0xcb40007f3e537421 */ /* 0x000fe20000000000 */
[----:B------:R-:W-:Y:S01]  /*3020*/  FADD R85, R72, -12583039 ;  /* 0xcb40007f48557421 */ /* 0x000fe20000000000 */
[----:B------:R-:W-:Y:S01]  /*3030*/  FADD R91, R84, -12583039 ;  /* 0xcb40007f545b7421 */ /* 0x000fe20000000000 */
[----:B------:R-:W-:Y:S01]  /*3040*/  FADD R3, R88, -12583039 ;  /* 0xcb40007f58037421 */ /* 0x000fe20000000000 */
[----:B----4-:R-:W-:Y:S01]  /*3050*/  FFMA R92, R20, R67, 1 ;  /* 0x3f800000145c7423 */ /* 0x010fe20000000043 */
[----:B------:R-:W-:Y:S01]  /*3060*/  FADD R82, R80, -12583039 ;  /* 0xcb40007f50527421 */ /* 0x000fe20000000000 */
[----:B------:R-:W-:Y:S01]  /*3070*/  FADD R20, R90, -12583039 ;  /* 0xcb40007f5a147421 */ /* 0x000fe20000000000 */
[----:B------:R-:W-:Y:S01]  /*3080*/  FFMA R0, -R37, 1.925963033500011079e-08, R0 ;  /* 0x32a5706025007823 */ /* 0x000fe20000000100 */
[----:B------:R-:W-:Y:S01]  /*3090*/  FFMA R79, -R12, 1.4426950216293334961, -R79 ;  /* 0x3fb8aa3b0c4f7823 */ /* 0x000fe2000000094f */
[----:B------:R-:W-:Y:S01]  /*30a0*/  FFMA R83, -R14, 1.4426950216293334961, -R83 ;  /* 0x3fb8aa3b0e537823 */ /* 0x000fe20000000953 */
[----:B------:R-:W-:Y:S01]  /*30b0*/  FFMA R85, -R32, 1.4426950216293334961, -R85 ;  /* 0x3fb8aa3b20557823 */ /* 0x000fe20000000955 */
[----:B------:R-:W-:Y:S01]  /*30c0*/  FFMA R93, -R36, 1.4426950216293334961, -R91 ;  /* 0x3fb8aa3b245d7823 */ /* 0x000fe2000000095b */
[----:B------:R-:W-:Y:S01]  /*30d0*/  FFMA R67, -R38, 1.4426950216293334961, -R3 ;  /* 0x3fb8aa3b26437823 */ /* 0x000fe20000000903 */
[----:B------:R-:W-:Y:S01]  /*30e0*/  FFMA R82, -R35, 1.4426950216293334961, -R82 ;  /* 0x3fb8aa3b23527823 */ /* 0x000fe20000000952 */
[----:B------:R-:W-:Y:S01]  /*30f0*/  FFMA R20, -R39, 1.4426950216293334961, -R20 ;  /* 0x3fb8aa3b27147823 */ /* 0x000fe20000000914 */
[----:B------:R1:W-:Y:S01]  /*3100*/  MUFU.EX2 R3, R0 ;  /* 0x0000000000037308 */ /* 0x0003e20000000800 */
[----:B------:R-:W-:Y:S01]  /*3110*/  FFMA R77, -R28, 1.925963033500011079e-08, R77 ;  /* 0x32a570601c4d7823 */ /* 0x000fe2000000014d */
[----:B------:R-:W-:Y:S01]  /*3120*/  FFMA R79, -R12, 1.925963033500011079e-08, R79 ;  /* 0x32a570600c4f7823 */ /* 0x000fe2000000014f */
[----:B------:R-:W-:Y:S01]  /*3130*/  FFMA R81, -R30, 1.925963033500011079e-08, R81 ;  /* 0x32a570601e517823 */ /* 0x000fe20000000151 */
[----:B------:R-:W-:Y:S01]  /*3140*/  FFMA R83, -R14, 1.925963033500011079e-08, R83 ;  /* 0x32a570600e537823 */ /* 0x000fe20000000153 */
[----:B------:R-:W-:Y:S01]  /*3150*/  FFMA R85, -R32, 1.925963033500011079e-08, R85 ;  /* 0x32a5706020557823 */ /* 0x000fe20000000155 */
[----:B------:R-:W-:Y:S01]  /*3160*/  FFMA R89, -R34, 1.925963033500011079e-08, R89 ;  /* 0x32a5706022597823 */ /* 0x000fe20000000159 */
[----:B------:R-:W-:Y:S01]  /*3170*/  FFMA R93, -R36, 1.925963033500011079e-08, R93 ;  /* 0x32a57060245d7823 */ /* 0x000fe2000000015d */
[----:B------:R-:W-:Y:S01]  /*3180*/  FFMA R67, -R38, 1.925963033500011079e-08, R67 ;  /* 0x32a5706026437823 */ /* 0x000fe20000000143 */
[----:B-1----:R-:W-:Y:S01]  /*3190*/  IADD3 R0, R76, 0x1800000, RZ ;  /* 0x018000004c007810 */ /* 0x002fe20007ffe0ff */
[----:B------:R-:W-:-:S02]  /*31a0*/  IMAD.SHL.U32 R60, R60, 0x800000, RZ ;  /* 0x008000003c3c7824 */ /* 0x000fc400078e00ff */
[----:B------:R-:W-:Y:S01]  /*31b0*/  FFMA R82, -R35, 1.925963033500011079e-08, R82 ;  /* 0x32a5706023527823 */ /* 0x000fe20000000152 */
[----:B------:R-:W-:Y:S01]  /*31c0*/  FFMA R20, -R39, 1.925963033500011079e-08, R20 ;  /* 0x32a5706027147823 */ /* 0x000fe20000000114 */
[----:B------:R-:W-:Y:S01]  /*31d0*/  LOP3.LUT R0, R0, 0x7f800000, RZ, 0xc0, !PT ;  /* 0x7f80000000007812 */ /* 0x000fe200078ec0ff */
[----:B---3--:R-:W-:Y:S01]  /*31e0*/  FFMA R60, R60, R69, 1 ;  /* 0x3f8000003c3c7423 */ /* 0x008fe20000000045 */
[----:B------:R-:W1:Y:S01]  /*31f0*/  MUFU.EX2 R77, R77 ;  /* 0x0000004d004d7308 */ /* 0x000e620000000800 */
[----:B------:R-:W-:Y:S01]  /*3200*/  SHF.L.U32 R66, R66, 0x17, RZ ;  /* 0x0000001742427819 */ /* 0x000fe200000006ff */
[----:B------:R-:W-:Y:S01]  /*3210*/  IMAD.SHL.U32 R64, R64, 0x800000, RZ ;  /* 0x0080000040407824 */ /* 0x000fe200078e00ff */
[----:B------:R-:W-:Y:S01]  /*3220*/  ISETP.GT.U32.AND P2, PT, R0, 0x1ffffff, PT ;  /* 0x01ffffff0000780c */ /* 0x000fe20003f44070 */
[----:B------:R-:W-:Y:S01]  /*3230*/  IMAD.SHL.U32 R68, R68, 0x800000, RZ ;  /* 0x0080000044447824 */ /* 0x000fe200078e00ff */
[----:B------:R-:W-:Y:S01]  /*3240*/  SHF.L.U32 R62, R62, 0x17, RZ ;  /* 0x000000173e3e7819 */ /* 0x000fe200000006ff */
[----:B------:R-:W-:Y:S01]  /*3250*/  IMAD.SHL.U32 R70, R70, 0x800000, RZ ;  /* 0x0080000046467824 */ /* 0x000fe200078e00ff */
[----:B------:R-:W-:Y:S01]  /*3260*/  SHF.L.U32 R84, R84, 0x17, RZ ;  /* 0x0000001754547819 */ /* 0x000fe200000006ff */
[----:B------:R-:W2:Y:S01]  /*3270*/  MUFU.EX2 R79, R79 ;  /* 0x0000004f004f7308 */ /* 0x000ea20000000800 */
[----:B------:R-:W-:Y:S01]  /*3280*/  SHF.L.U32 R90, R90, 0x17, RZ ;  /* 0x000000175a5a7819 */ /* 0x000fe200000006ff */
[----:B------:R-:W-:Y:S01]  /*3290*/  IMAD.SHL.U32 R72, R72, 0x800000, RZ ;  /* 0x0080000048487824 */ /* 0x000fe200078e00ff */
[----:B------:R-:W-:Y:S01]  /*32a0*/  BSSY B1, `(.L_x_52) ;  /* 0x0000025000017945 */ /* 0x000fe20003800000 */
[----:B------:R-:W-:-:S02]  /*32b0*/  IMAD.SHL.U32 R74, R74, 0x800000, RZ ;  /* 0x008000004a4a7824 */ /* 0x000fc400078e00ff */
[----:B------:R-:W-:Y:S02]  /*32c0*/  IMAD.SHL.U32 R78, R78, 0x800000, RZ ;  /* 0x008000004e4e7824 */ /* 0x000fe400078e00ff */
[----:B------:R-:W3:Y:S01]  /*32d0*/  MUFU.EX2 R81, R81 ;  /* 0x0000005100517308 */ /* 0x000ee20000000800 */
[----:B------:R-:W-:Y:S02]  /*32e0*/  IMAD.SHL.U32 R80, R80, 0x800000, RZ ;  /* 0x0080000050507824 */ /* 0x000fe400078e00ff */
[----:B-1----:R-:W-:Y:S01]  /*32f0*/  FFMA R94, R66, R77, 1 ;  /* 0x3f800000425e7423 */ /* 0x002fe2000000004d */
[----:B------:R-:W-:Y:S02]  /*3300*/  IMAD.SHL.U32 R86, R86, 0x800000, RZ ;  /* 0x0080000056567824 */ /* 0x000fe400078e00ff */
[----:B------:R-:W-:Y:S01]  /*3310*/  FFMA R95, R74, R87, 1 ;  /* 0x3f8000004a5f7423 */ /* 0x000fe20000000057 */
[----:B------:R-:W-:Y:S02]  /*3320*/  IMAD.SHL.U32 R88, R88, 0x800000, RZ ;  /* 0x0080000058587824 */ /* 0x000fe400078e00ff */
[----:B------:R-:W-:Y:S01]  /*3330*/  FFMA R101, R86, R3, 1 ;  /* 0x3f80000056657423 */ /* 0x000fe20000000003 */
[----:B------:R-:W1:Y:S01]  /*3340*/  MUFU.EX2 R83, R83 ;  /* 0x0000005300537308 */ /* 0x000e620000000800 */
[----:B--2---:R-:W-:-:S07]  /*3350*/  FFMA R96, R68, R79, 1 ;  /* 0x3f80000044607423 */ /* 0x004fce000000004f */
[----:B------:R-:W2:Y:S01]  /*3360*/  MUFU.EX2 R85, R85 ;  /* 0x0000005500557308 */ /* 0x000ea20000000800 */
[----:B---3--:R-:W-:-:S07]  /*3370*/  FFMA R70, R70, R81, 1 ;  /* 0x3f80000046467423 */ /* 0x008fce0000000051 */
[----:B------:R-:W3:Y:S01]  /*3380*/  MUFU.EX2 R89, R89 ;  /* 0x0000005900597308 */ /* 0x000ee20000000800 */
[----:B-1----:R-:W-:-:S07]  /*3390*/  FFMA R62, R62, R83, 1 ;  /* 0x3f8000003e3e7423 */ /* 0x002fce0000000053 */
[----:B------:R1:W4:Y:S01]  /*33a0*/  MUFU.EX2 R91, R82 ;  /* 0x00000052005b7308 */ /* 0x0003220000000800 */
[----:B--2---:R-:W-:-:S07]  /*33b0*/  FFMA R72, R72, R85, 1 ;  /* 0x3f80000048487423 */ /* 0x004fce0000000055 */
[----:B------:R-:W2:Y:S01]  /*33c0*/  MUFU.EX2 R93, R93 ;  /* 0x0000005d005d7308 */ /* 0x000ea20000000800 */
[----:B-1----:R-:W-:Y:S01]  /*33d0*/  FFMA R82, R64, R75, 1 ;  /* 0x3f80000040527423 */ /* 0x002fe2000000004b */
[----:B---3--:R-:W-:-:S06]  /*33e0*/  FFMA R78, R78, R89, 1 ;  /* 0x3f8000004e4e7423 */ /* 0x008fcc0000000059 */
[----:B------:R-:W1:Y:S01]  /*33f0*/  MUFU.EX2 R67, R67 ;  /* 0x0000004300437308 */ /* 0x000e620000000800 */
[----:B----4-:R-:W-:-:S07]  /*3400*/  FFMA R99, R80, R91, 1 ;  /* 0x3f80000050637423 */ /* 0x010fce000000005b */
[----:B------:R-:W3:Y:S01]  /*3410*/  MUFU.EX2 R69, R20 ;  /* 0x0000001400457308 */ /* 0x000ee20000000800 */
[----:B--2---:R-:W-:Y:S01]  /*3420*/  FFMA R84, R84, R93, 1 ;  /* 0x3f80000054547423 */ /* 0x004fe2000000005d */
[----:B-1----:R-:W-:Y:S01]  /*3430*/  FFMA R88, R88, R67, 1 ;  /* 0x3f80000058587423 */ /* 0x002fe20000000043 */
[----:B---3--:R-:W-:Y:S01]  /*3440*/  FFMA R103, R90, R69, 1 ;  /* 0x3f8000005a677423 */ /* 0x008fe20000000045 */
[----:B------:R-:W-:Y:S06]  /*3450*/  @P2 BRA `(.L_x_53) ;  /* 0x0000000000142947 */ /* 0x000fec0003800000 */
[----:B------:R-:W-:Y:S01]  /*3460*/  IMAD.MOV.U32 R3, RZ, RZ, R76 ;  /* 0x000000ffff037224 */ /* 0x000fe200078e004c */
[----:B------:R-:W-:-:S07]  /*3470*/  MOV R68, 0x3490 ;  /* 0x0000349000447802 */ /* 0x000fce0000000f00 */
[----:B------:R-:W-:Y:S05]  /*3480*/  CALL.REL.NOINC `($__internal_0_$__cuda_sm20_rcp_rn_f32_slowpath) ;  /* 0x0000006c00487944 */ /* 0x000fea0003c00000 */
[----:B------:R-:W-:Y:S01]  /*3490*/  IMAD.MOV.U32 R69, RZ, RZ, R0 ;  /* 0x000000ffff457224 */ /* 0x000fe200078e0000 */
[----:B------:R-:W-:Y:S06]  /*34a0*/  BRA `(.L_x_54) ;  /* 0x0000000000107947 */ /* 0x000fec0003800000 */
.L_x_53:
[----:B------:R-:W1:Y:S02]  /*34b0*/  MUFU.RCP R69, R76 ;  /* 0x0000004c00457308 */ /* 0x000e640000001000 */
[----:B-1----:R-:W-:-:S04]  /*34c0*/  FFMA R0, R76, R69, -1 ;  /* 0xbf8000004c007423 */ /* 0x002fc80000000045 */
[----:B------:R-:W-:-:S04]  /*34d0*/  FADD.FTZ R0, -R0, -RZ ;  /* 0x800000ff00007221 */ /* 0x000fc80000010100 */
[----:B------:R-:W-:-:S07]  /*34e0*/  FFMA R69, R69, R0, R69 ;  /* 0x0000000045457223 */ /* 0x000fce0000000045 */
.L_x_54:
[----:B------:R-:W-:Y:S05]  /*34f0*/  BSYNC B1 ;  /* 0x0000000000017941 */ /* 0x000fea0003800000 */
.L_x_52:
[----:B------:R-:W-:Y:S01]  /*3500*/  IADD3 R0, R92, 0x1800000, RZ ;  /* 0x018000005c007810 */ /* 0x000fe20007ffe0ff */
[----:B------:R-:W-:Y:S03]  /*3510*/  BSSY B1, `(.L_x_55) ;  /* 0x000000d000017945 */ /* 0x000fe60003800000 */
[----:B------:R-:W-:-:S04]  /*3520*/  LOP3.LUT R0, R0, 0x7f800000, RZ, 0xc0, !PT ;  /* 0x7f80000000007812 */ /* 0x000fc800078ec0ff */
[----:B------:R-:W-:-:S13]  /*3530*/  ISETP.GT.U32.AND P2, PT, R0, 0x1ffffff, PT ;  /* 0x01ffffff0000780c */ /* 0x000fda0003f44070 */
[----:B------:R-:W-:Y:S05]  /*3540*/  @P2 BRA `(.L_x_56) ;  /* 0x0000000000142947 */ /* 0x000fea0003800000 */
[----:B------:R-:W-:Y:S01]  /*3550*/  IMAD.MOV.U32 R3, RZ, RZ, R92 ;  /* 0x000000ffff037224 */ /* 0x000fe200078e005c */
[----:B------:R-:W-:-:S07]  /*3560*/  MOV R68, 0x3580 ;  /* 0x0000358000447802 */ /* 0x000fce0000000f00 */
[----:B------:R-:W-:Y:S05]  /*3570*/  CALL.REL.NOINC `($__internal_0_$__cuda_sm20_rcp_rn_f32_slowpath) ;  /* 0x0000006c000c7944 */ /* 0x000fea0003c00000 */
[----:B------:R-:W-:Y:S01]  /*3580*/  IMAD.MOV.U32 R75, RZ, RZ, R0 ;  /* 0x000000ffff4b7224 */ /* 0x000fe200078e0000 */
[----:B------:R-:W-:Y:S06]  /*3590*/  BRA `(.L_x_57) ;  /* 0x0000000000107947 */ /* 0x000fec0003800000 */
.L_x_56:
[----:B------:R-:W1:Y:S02]  /*35a0*/  MUFU.RCP R75, R92 ;  /* 0x0000005c004b7308 */ /* 0x000e640000001000 */
[----:B-1----:R-:W-:-:S04]  /*35b0*/  FFMA R0, R92, R75, -1 ;  /* 0xbf8000005c007423 */ /* 0x002fc8000000004b */
[----:B------:R-:W-:-:S04]  /*35c0*/  FADD.FTZ R0, -R0, -RZ ;  /* 0x800000ff00007221 */ /* 0x000fc80000010100 */
[----:B------:R-:W-:-:S07]  /*35d0*/  FFMA R75, R75, R0, R75 ;  /* 0x000000004b4b7223 */ /* 0x000fce000000004b */
.L_x_57:
[----:B------:R-:W-:Y:S05]  /*35e0*/  BSYNC B1 ;  /* 0x0000000000017941 */ /* 0x000fea0003800000 */
.L_x_55:
        /* <DEDUP_REMOVED lines=10> */
.L_x_59:
[----:B------:R-:W1:Y:S02]  /*3690*/  MUFU.RCP R77, R60 ;  /* 0x0000003c004d7308 */ /* 0x000e640000001000 */
[----:B-1----:R-:W-:-:S04]  /*36a0*/  FFMA R0, R60, R77, -1 ;  /* 0xbf8000003c007423 */ /* 0x002fc8000000004d */
[----:B------:R-:W-:-:S04]  /*36b0*/  FADD.FTZ R0, -R0, -RZ ;  /* 0x800000ff00007221 */ /* 0x000fc80000010100 */
[----:B------:R-:W-:-:S07]  /*36c0*/  FFMA R77, R77, R0, R77 ;  /* 0x000000004d4d7223 */ /* 0x000fce000000004d */
.L_x_60:
[----:B------:R-:W-:Y:S05]  /*36d0*/  BSYNC B1 ;  /* 0x0000000000017941 */ /* 0x000fea0003800000 */
.L_x_58:
        /* <DEDUP_REMOVED lines=10> */
.L_x_62:
[----:B------:R-:W1:Y:S02]  /*3780*/  MUFU.RCP R79, R82 ;  /* 0x00000052004f7308 */ /* 0x000e640000001000 */
[----:B-1----:R-:W-:-:S04]  /*3790*/  FFMA R0, R82, R79, -1 ;  /* 0xbf80000052007423 */ /* 0x002fc8000000004f */
[----:B------:R-:W-:-:S04]  /*37a0*/  FADD.FTZ R0, -R0, -RZ ;  /* 0x800000ff00007221 */ /* 0x000fc80000010100 */
[----:B------:R-:W-:-:S07]  /*37b0*/  FFMA R79, R79, R0, R79 ;  /* 0x000000004f4f7223 */ /* 0x000fce000000004f */
.L_x_63:
[----:B------:R-:W-:Y:S05]  /*37c0*/  BSYNC B1 ;  /* 0x0000000000017941 */ /* 0x000fea0003800000 */
.L_x_61:
        /* <DEDUP_REMOVED lines=10> */
.L_x_65:
[----:B------:R-:W1:Y:S02]  /*3870*/  MUFU.RCP R81, R94 ;  /* 0x0000005e00517308 */ /* 0x000e640000001000 */
[----:B-1----:R-:W-:-:S04]  /*3880*/  FFMA R0, R94, R81, -1 ;  /* 0xbf8000005e007423 */ /* 0x002fc80000000051 */
[----:B------:R-:W-:-:S04]  /*3890*/  FADD.FTZ R0, -R0, -RZ ;  /* 0x800000ff00007221 */ /* 0x000fc80000010100 */
[----:B------:R-:W-:-:S07]  /*38a0*/  FFMA R81, R81, R0, R81 ;  /* 0x0000000051517223 */ /* 0x000fce0000000051 */
.L_x_66:
[----:B------:R-:W-:Y:S05]  /*38b0*/  BSYNC B1 ;  /* 0x0000000000017941 */ /* 0x000fea0003800000 */
.L_x_64:
        /* <DEDUP_REMOVED lines=10> */
.L_x_68:
[----:B------:R-:W1:Y:S02]  /*3960*/  MUFU.RCP R83, R96 ;  /* 0x0000006000537308 */ /* 0x000e640000001000 */
[----:B-1----:R-:W-:-:S04]  /*3970*/  FFMA R0, R96, R83, -1 ;  /* 0xbf80000060007423 */ /* 0x002fc80000000053 */
[----:B------:R-:W-:-:S04]  /*3980*/  FADD.FTZ R0, -R0, -RZ ;  /* 0x800000ff00007221 */ /* 0x000fc80000010100 */
[----:B------:R-:W-:-:S07]  /*3990*/  FFMA R83, R83, R0, R83 ;  /* 0x0000000053537223 */ /* 0x000fce0000000053 */
.L_x_69:
[----:B------:R-:W-:Y:S05]  /*39a0*/  BSYNC B1 ;  /* 0x0000000000017941 */ /* 0x000fea0003800000 */
.L_x_67:
        /* <DEDUP_REMOVED lines=10> */
.L_x_71:
[----:B------:R-:W1:Y:S02]  /*3a50*/  MUFU.RCP R85, R70 ;  /* 0x0000004600557308 */ /* 0x000e640000001000 */
[----:B-1----:R-:W-:-:S04]  /*3a60*/  FFMA R0, R70, R85, -1 ;  /* 0xbf80000046007423 */ /* 0x002fc80000000055 */
[----:B------:R-:W-:-:S04]  /*3a70*/  FADD.FTZ R0, -R0, -RZ ;  /* 0x800000ff00007221 */ /* 0x000fc80000010100 */
[----:B------:R-:W-:-:S07]  /*3a80*/  FFMA R85, R85, R0, R85 ;  /* 0x0000000055557223 */ /* 0x000fce0000000055 */
.L_x_72:
[----:B------:R-:W-:Y:S05]  /*3a90*/  BSYNC B1 ;  /* 0x0000000000017941 */ /* 0x000fea0003800000 */
.L_x_70:
        /* <DEDUP_REMOVED lines=10> */
.L_x_74:
[----:B------:R-:W1:Y:S02]  /*3b40*/  MUFU.RCP R87, R62 ;  /* 0x0000003e00577308 */ /* 0x000e640000001000 */
[----:B-1----:R-:W-:-:S04]  /*3b50*/  FFMA R0, R62, R87, -1 ;  /* 0xbf8000003e007423 */ /* 0x002fc80000000057 */
[----:B------:R-:W-:-:S04]  /*3b60*/  FADD.FTZ R0, -R0, -RZ ;  /* 0x800000ff00007221 */ /* 0x000fc80000010100 */
[----:B------:R-:W-:-:S07]  /*3b70*/  FFMA R87, R87, R0, R87 ;  /* 0x0000000057577223 */ /* 0x000fce0000000057 */
.L_x_75:
[----:B------:R-:W-:Y:S05]  /*3b80*/  BSYNC B1 ;  /* 0x0000000000017941 */ /* 0x000fea0003800000 */
.L_x_73:
        /* <DEDUP_REMOVED lines=10> */
.L_x_77:
[----:B------:R-:W1:Y:S02]  /*3c30*/  MUFU.RCP R89, R72 ;  /* 0x0000004800597308 */ /* 0x000e640000001000 */
[----:B-1----:R-:W-:-:S04]  /*3c40*/  FFMA R0, R72, R89, -1 ;  /* 0xbf80000048007423 */ /* 0x002fc80000000059 */
[----:B------:R-:W-:-:S04]  /*3c50*/  FADD.FTZ R0, -R0, -RZ ;  /* 0x800000ff00007221 */ /* 0x000fc80000010100 */
[----:B------:R-:W-:-:S07]  /*3c60*/  FFMA R89, R89, R0, R89 ;  /* 0x0000000059597223 */ /* 0x000fce0000000059 */
.L_x_78:
[----:B------:R-:W-:Y:S05]  /*3c70*/  BSYNC B1 ;  /* 0x0000000000017941 */ /* 0x000fea0003800000 */
.L_x_76:
        /* <DEDUP_REMOVED lines=10> */
.L_x_80:
[----:B------:R-:W1:Y:S02]  /*3d20*/  MUFU.RCP R20, R95 ;  /* 0x0000005f00147308 */ /* 0x000e640000001000 */
[----:B-1----:R-:W-:-:S04]  /*3d30*/  FFMA R0, R95, R20, -1 ;  /* 0xbf8000005f007423 */ /* 0x002fc80000000014 */
[----:B------:R-:W-:-:S04]  /*3d40*/  FADD.FTZ R3, -R0, -RZ ;  /* 0x800000ff00037221 */ /* 0x000fc80000010100 */
[----:B------:R-:W-:-:S07]  /*3d50*/  FFMA R20, R20, R3, R20 ;  /* 0x0000000314147223 */ /* 0x000fce0000000014 */
.L_x_81:
[----:B------:R-:W-:Y:S05]  /*3d60*/  BSYNC B1 ;  /* 0x0000000000017941 */ /* 0x000fea0003800000 */
.L_x_79:
        /* <DEDUP_REMOVED lines=10> */
.L_x_83:
[----:B------:R-:W1:Y:S02]  /*3e10*/  MUFU.RCP R91, R78 ;  /* 0x0000004e005b7308 */ /* 0x000e640000001000 */
[----:B-1----:R-:W-:-:S04]  /*3e20*/  FFMA R0, R78, R91, -1 ;  /* 0xbf8000004e007423 */ /* 0x002fc8000000005b */
[----:B------:R-:W-:-:S04]  /*3e30*/  FADD.FTZ R0, -R0, -RZ ;  /* 0x800000ff00007221 */ /* 0x000fc80000010100 */
[----:B------:R-:W-:-:S07]  /*3e40*/  FFMA R91, R91, R0, R91 ;  /* 0x000000005b5b7223 */ /* 0x000fce000000005b */
.L_x_84:
[----:B------:R-:W-:Y:S05]  /*3e50*/  BSYNC B1 ;  /* 0x0000000000017941 */ /* 0x000fea0003800000 */
.L_x_82:
        /* <DEDUP_REMOVED lines=10> */
.L_x_86:
[----:B------:R-:W1:Y:S02]  /*3f00*/  MUFU.RCP R60, R99 ;  /* 0x00000063003c7308 */ /* 0x000e640000001000 */
[----:B-1----:R-:W-:-:S04]  /*3f10*/  FFMA R0, R99, R60, -1 ;  /* 0xbf80000063007423 */ /* 0x002fc8000000003c */
[----:B------:R-:W-:-:S04]  /*3f20*/  FADD.FTZ R3, -R0, -RZ ;  /* 0x800000ff00037221 */ /* 0x000fc80000010100 */
[----:B------:R-:W-:-:S07]  /*3f30*/  FFMA R60, R60, R3, R60 ;  /* 0x000000033c3c7223 */ /* 0x000fce000000003c */
.L_x_87:
[----:B------:R-:W-:Y:S05]  /*3f40*/  BSYNC B1 ;  /* 0x0000000000017941 */ /* 0x000fea0003800000 */
.L_x_85:
        /* <DEDUP_REMOVED lines=10> */
.L_x_89:
[----:B------:R-:W1:Y:S02]  /*3ff0*/  MUFU.RCP R93, R84 ;  /* 0x00000054005d7308 */ /* 0x000e640000001000 */
[----:B-1----:R-:W-:-:S04]  /*4000*/  FFMA R0, R84, R93, -1 ;  /* 0xbf80000054007423 */ /* 0x002fc8000000005d */
[----:B------:R-:W-:-:S04]  /*4010*/  FADD.FTZ R0, -R0, -RZ ;  /* 0x800000ff00007221 */ /* 0x000fc80000010100 */
[----:B------:R-:W-:-:S07]  /*4020*/  FFMA R93, R93, R0, R93 ;  /* 0x000000005d5d7223 */ /* 0x000fce000000005d */
.L_x_90:
[----:B------:R-:W-:Y:S05]  /*4030*/  BSYNC B1 ;  /* 0x0000000000017941 */ /* 0x000fea0003800000 */
.L_x_88:
        /* <DEDUP_REMOVED lines=10> */
.L_x_92:
[----:B------:R-:W1:Y:S02]  /*40e0*/  MUFU.RCP R62, R101 ;  /* 0x00000065003e7308 */ /* 0x000e640000001000 */
[----:B-1----:R-:W-:-:S04]  /*40f0*/  FFMA R0, R101, R62, -1 ;  /* 0xbf80000065007423 */ /* 0x002fc8000000003e */
[----:B------:R-:W-:-:S04]  /*4100*/  FADD.FTZ R3, -R0, -RZ ;  /* 0x800000ff00037221 */ /* 0x000fc80000010100 */
[----:B------:R-:W-:-:S07]  /*4110*/  FFMA R62, R62, R3, R62 ;  /* 0x000000033e3e7223 */ /* 0x000fce000000003e */
.L_x_93:
[----:B------:R-:W-:Y:S05]  /*4120*/  BSYNC B1 ;  /* 0x0000000000017941 */ /* 0x000fea0003800000 */
.L_x_91:
        /* <DEDUP_REMOVED lines=10> */
.L_x_95:
[----:B------:R-:W1:Y:S02]  /*41d0*/  MUFU.RCP R95, R88 ;  /* 0x00000058005f7308 */ /* 0x000e640000001000 */
[----:B-1----:R-:W-:-:S04]  /*41e0*/  FFMA R0, R88, R95, -1 ;  /* 0xbf80000058007423 */ /* 0x002fc8000000005f */
[----:B------:R-:W-:-:S04]  /*41f0*/  FADD.FTZ R0, -R0, -RZ ;  /* 0x800000ff00007221 */ /* 0x000fc80000010100 */
[----:B------:R-:W-:-:S07]  /*4200*/  FFMA R95, R95, R0, R95 ;  /* 0x000000005f5f7223 */ /* 0x000fce000000005f */
.L_x_96:
[----:B------:R-:W-:Y:S05]  /*4210*/  BSYNC B1 ;  /* 0x0000000000017941 */ /* 0x000fea0003800000 */
.L_x_94:
        /* <DEDUP_REMOVED lines=8> */
[----:B------:R-:W-:Y:S05]  /*42a0*/  BRA `(.L_x_99) ;  /* 0x0000000000107947 */ /* 0x000fea0003800000 */
.L_x_98:
[----:B------:R-:W1:Y:S02]  /*42b0*/  MUFU.RCP R0, R103 ;  /* 0x0000006700007308 */ /* 0x000e640000001000 */
[----:B-1----:R-:W-:-:S04]  /*42c0*/  FFMA R3, R103, R0, -1 ;  /* 0xbf80000067037423 */ /* 0x002fc80000000000 */
[----:B------:R-:W-:-:S04]  /*42d0*/  FADD.FTZ R3, -R3, -RZ ;  /* 0x800000ff03037221 */ /* 0x000fc80000010100 */
[----:B------:R-:W-:-:S07]  /*42e0*/  FFMA R0, R0, R3, R0 ;  /* 0x0000000300007223 */ /* 0x000fce0000000000 */
.L_x_99:
[----:B------:R-:W-:Y:S05]  /*42f0*/  BSYNC B1 ;  /* 0x0000000000017941 */ /* 0x000fea0003800000 */
.L_x_97:
[----:B------:R-:W-:Y:S01]  /*4300*/  FMUL R69, R24, R69 ;  /* 0x0000004518457220 */ /* 0x000fe20000400000 */
[----:B------:R-:W-:Y:S01]  /*4310*/  FMUL R24, R8, R75 ;  /* 0x0000004b08187220 */ /* 0x000fe20000400000 */
[C---:B------:R-:W-:Y:S01]  /*4320*/  IMAD.SHL.U32 R8, R18.reuse, 0x20, RZ ;  /* 0x0000002012087824 */ /* 0x040fe200078e00ff */
[----:B------:R-:W-:Y:S01]  /*4330*/  SHF.L.U32 R3, R18, 0x4, RZ ;  /* 0x0000000412037819 */ /* 0x000fe200000006ff */
[----:B------:R-:W-:Y:S01]  /*4340*/  FMUL R77, R26, R77 ;  /* 0x0000004d1a4d7220 */ /* 0x000fe20000400000 */
[----:B------:R-:W-:Y:S01]  /*4350*/  SHF.R.U32.HI R67, RZ, 0x1, R18 ;  /* 0x00000001ff437819 */ /* 0x000fe20000011612 */
[----:B------:R-:W-:Y:S01]  /*4360*/  FMUL R20, R33, R20 ;  /* 0x0000001421147220 */ /* 0x000fe20000400000 */
[----:B------:R-:W-:Y:S01]  /*4370*/  LOP3.LUT R26, R8, 0xc0, RZ, 0xc0, !PT ;  /* 0x000000c0081a7812 */ /* 0x000fe200078ec0ff */
[----:B------:R-:W-:Y:S01]  /*4380*/  IMAD.SHL.U32 R33, R18, 0x4, RZ ;  /* 0x0000000412217824 */ /* 0x000fe200078e00ff */
[----:B------:R-:W-:Y:S01]  /*4390*/  LOP3.LUT R3, R3, 0xe00, RZ, 0xc0, !PT ;  /* 0x00000e0003037812 */ /* 0x000fe200078ec0ff */
[----:B------:R-:W-:Y:S01]  /*43a0*/  FMUL R10, R10, R79 ;  /* 0x0000004f0a0a7220 */ /* 0x000fe20000400000 */
[----:B------:R-:W-:Y:S01]  /*43b0*/  LOP3.LUT R26, R26, 0x8, R67, 0xf8, !PT ;  /* 0x000000081a1a7812 */ /* 0x000fe200078ef843 */
[----:B------:R-:W-:Y:S01]  /*43c0*/  FMUL R81, R28, R81 ;  /* 0x000000511c517220 */ /* 0x000fe20000400000 */
[--C-:B------:R-:W-:Y:S01]  /*43d0*/  LOP3.LUT R3, R3, 0x20, R8.reuse, 0xf8, !PT ;  /* 0x0000002003037812 */ /* 0x100fe200078ef808 */
[----:B------:R-:W-:Y:S01]  /*43e0*/  FMUL R12, R12, R83 ;  /* 0x000000530c0c7220 */ /* 0x000fe20000400000 */
[----:B------:R-:W-:Y:S01]  /*43f0*/  LOP3.LUT R33, R26, 0x18, R33, 0x78, !PT ;  /* 0x000000181a217812 */ /* 0x000fe200078e7821 */
[----:B------:R-:W-:Y:S01]  /*4400*/  FMUL R85, R30, R85 ;  /* 0x000000551e557220 */ /* 0x000fe20000400000 */
[----:B------:R-:W-:Y:S01]  /*4410*/  LOP3.LUT R8, R3, 0x100, R8, 0xf8, !PT ;  /* 0x0000010003087812 */ /* 0x000fe200078ef808 */
[----:B------:R-:W-:Y:S01]  /*4420*/  IMAD.U32 R3, RZ, RZ, UR48 ;  /* 0x00000030ff037e24 */ /* 0x000fe2000f8e00ff */
[----:B------:R-:W-:Y:S01]  /*4430*/  F2FP.BF16.F32.PACK_AB R77, R10, R77 ;  /* 0x0000004d0a4d723e */ /* 0x000fe200000010ff */
[----:B------:R-:W-:Y:S01]  /*4440*/  FMUL R14, R14, R87 ;  /* 0x000000570e0e7220 */ /* 0x000fe20000400000 */
[----:B------:R-:W-:Y:S01]  /*4450*/  LOP3.LUT R8, R8, R33, RZ, 0xfc, !PT ;  /* 0x0000002108087212 */ /* 0x000fe200078efcff */
[----:B------:R-:W-:Y:S01]  /*4460*/  FMUL R95, R38, R95 ;  /* 0x0000005f265f7220 */ /* 0x000fe20000400000 */
[----:B------:R-:W-:Y:S01]  /*4470*/  LOP3.LUT P2, RZ, R18, 0x4, RZ, 0xc0, !PT ;  /* 0x0000000412ff7812 */ /* 0x000fe2000784c0ff */
[----:B------:R-:W-:Y:S01]  /*4480*/  FMUL R0, R39, R0 ;  /* 0x0000000027007220 */ /* 0x000fe20000400000 */
[----:B------:R-:W-:Y:S01]  /*4490*/  MOV R10, 0x20 ;  /* 0x00000020000a7802 */ /* 0x000fe20000000f00 */
[----:B------:R-:W-:-:S02]  /*44a0*/  IMAD R3, R3, 0x1000, R8 ;  /* 0x0000100003037824 */ /* 0x000fc400078e0208 */
[----:B------:R-:W-:Y:S01]  /*44b0*/  FMUL R89, R32, R89 ;  /* 0x0000005920597220 */ /* 0x000fe20000400000 */
[----:B------:R-:W-:Y:S01]  /*44c0*/  FMUL R91, R34, R91 ;  /* 0x0000005b225b7220 */ /* 0x000fe20000400000 */
[----:B------:R-:W-:Y:S01]  /*44d0*/  FMUL R60, R35, R60 ;  /* 0x0000003c233c7220 */ /* 0x000fe20000400000 */
[----:B------:R-:W-:Y:S01]  /*44e0*/  FMUL R93, R36, R93 ;  /* 0x0000005d245d7220 */ /* 0x000fe20000400000 */
[----:B------:R-:W-:Y:S01]  /*44f0*/  FMUL R62, R37, R62 ;  /* 0x0000003e253e7220 */ /* 0x000fe20000400000 */
[----:B------:R-:W-:Y:S01]  /*4500*/  SEL R10, R10, 0xffffffe0, !P2 ;  /* 0xffffffe00a0a7807 */ /* 0x000fe20005000000 */
[----:B------:R-:W-:Y:S05]  /*4510*/  WARPSYNC.ALL ;  /* 0x0000000000007948 */ /* 0x000fea0003800000 */
[----:B------:R-:W-:Y:S01]  /*4520*/  LEA R3, R3, UR52, 0x1 ;  /* 0x0000003403037c11 */ /* 0x000fe2000f8e08ff */
[----:B------:R-:W-:Y:S01]  /*4530*/  BSSY B0, `(.L_x_100) ;  /* 0x0000019000007945 */ /* 0x000fe20003800000 */
[----:B------:R-:W-:-:S02]  /*4540*/  F2FP.BF16.F32.PACK_AB R76, R24, R69 ;  /* 0x00000045184c723e */ /* 0x000fc400000010ff */
[----:B------:R-:W-:Y:S02]  /*4550*/  F2FP.BF16.F32.PACK_AB R78, R12, R81 ;  /* 0x000000510c4e723e */ /* 0x000fe400000010ff */
[----:B------:R-:W-:Y:S02]  /*4560*/  F2FP.BF16.F32.PACK_AB R79, R14, R85 ;  /* 0x000000550e4f723e */ /* 0x000fe400000010ff */
[----:B------:R-:W-:Y:S02]  /*4570*/  F2FP.BF16.F32.PACK_AB R35, R0, R95 ;  /* 0x0000005f0023723e */ /* 0x000fe400000010ff */
[----:B------:R-:W-:Y:S01]  /*4580*/  F2FP.BF16.F32.PACK_AB R32, R20, R89 ;  /* 0x000000591420723e */ /* 0x000fe200000010ff */
[----:B------:R1:W-:Y:S01]  /*4590*/  STSM.16.M88.4 [R3+0x200], R76 ;  /* 0x0002004c03007844 */ /* 0x0003e20000000200 */
[----:B------:R-:W-:Y:S02]  /*45a0*/  F2FP.BF16.F32.PACK_AB R33, R60, R91 ;  /* 0x0000005b3c21723e */ /* 0x000fe400000010ff */
[----:B------:R-:W-:-:S02]  /*45b0*/  F2FP.BF16.F32.PACK_AB R34, R62, R93 ;  /* 0x0000005d3e22723e */ /* 0x000fc400000010ff */
[----:B------:R-:W-:-:S05]  /*45c0*/  IADD3 R0, R10, 0x200, R3 ;  /* 0x000002000a007810 */ /* 0x000fca0007ffe003 */
[----:B------:R1:W-:Y:S01]  /*45d0*/  STSM.16.M88.4 [R0], R32 ;  /* 0x0000002000007844 */ /* 0x0003e20000000200 */
[----:B------:R-:W-:Y:S01]  /*45e0*/  @!PT LDS RZ, [RZ] ;  /* 0x00000000fffff984 */ /* 0x000fe20000000800 */
[----:B------:R-:W-:Y:S01]  /*45f0*/  @!PT LDS RZ, [RZ] ;  /* 0x00000000fffff984 */ /* 0x000fe20000000800 */
[----:B------:R-:W-:Y:S01]  /*4600*/  @!PT LDS RZ, [RZ] ;  /* 0x00000000fffff984 */ /* 0x000fe20000000800 */
[----:B------:R-:W-:Y:S01]  /*4610*/  @!PT LDS RZ, [RZ] ;  /* 0x00000000fffff984 */ /* 0x000fe20000000800 */
[----:B------:R2:W-:Y:S06]  /*4620*/  MEMBAR.ALL.CTA ;  /* 0x0000000000007992 */ /* 0x0005ec0000008000 */
[----:B--2---:R-:W2:Y:S02]  /*4630*/  FENCE.VIEW.ASYNC.S ;  /* 0x00000000000073c6 */ /* 0x004ea40000000000 */
[----:B--2---:R-:W-:Y:S06]  /*4640*/  BAR.SYNC.DEFER_BLOCKING 0x1, 0x100 ;  /* 0x0044000000007b1d */ /* 0x004fec0000010000 */
[----:B------:R-:W-:Y:S05]  /*4650*/  @P5 BRA `(.L_x_101) ;  /* 0x0000000000185947 */ /* 0x000fea0003800000 */
[----:B------:R-:W-:Y:S02]  /*4660*/  ULEA UR44, UR48, UR52, 0xd ;  /* 0x00000034302c7291 */ /* 0x000fe4000f8e683f */
[----:B------:R-:W-:Y:S02]  /*4670*/  UIADD3 UR4, UP0, UR56, 0x4f0, URZ ;  /* 0x000004f038047890 */ /* 0x000fe4000ff1e03f */
[----:B------:R-:W-:Y:S02]  /*4680*/  UIADD3 UR44, UR44, 0x200, URZ ;  /* 0x000002002c2c7890 */ /* 0x000fe4000fffe03f */
[----:B------:R-:W-:-:S09]  /*4690*/  UIADD3.X UR5, URZ, UR57, URZ, UP0, !UPT ;  /* 0x000000393f057290 */ /* 0x000fd200087fe43f */
[----:B------:R2:W-:Y:S02]  /*46a0*/  UTMASTG.3D [UR44], [UR4] ;  /* 0x0000002c040073b5 */ /* 0x0005e40008010000 */
[----:B--2---:R0:W-:Y:S02]  /*46b0*/  UTMACMDFLUSH ;  /* 0x00000000000079b7 */ /* 0x0041e40000000000 */
.L_x_101:
[----:B------:R-:W-:Y:S05]  /*46c0*/  BSYNC B0 ;  /* 0x0000000000007941 */ /* 0x000fea0003800000 */
.L_x_100:
[----:B------:R-:W-:Y:S01]  /*46d0*/  UIADD3 UR4, UR48, 0x1, URZ ;  /* 0x0000000130047890 */ /* 0x000fe2000fffe03f */
[----:B------:R-:W-:Y:S01]  /*46e0*/  BSSY B0, `(.L_x_102) ;  /* 0x0000008000007945 */ /* 0x000fe20003800000 */
[----:B------:R-:W-:Y:S02]  /*46f0*/  UIADD3 UR8, UR50, UR43, URZ ;  /* 0x0000002b32087290 */ /* 0x000fe4000fffe03f */
[----:B------:R-:W-:-:S04]  /*4700*/  UISETP.NE.AND UP0, UPT, UR4, 0x3, UPT ;  /* 0x000000030400788c */ /* 0x000fc8000bf05270 */
[----:B------:R-:W-:Y:S02]  /*4710*/  USEL UR9, URZ, 0x1, UP0 ;  /* 0x000000013f097887 */ /* 0x000fe40008000000 */
[----:B------:R-:W-:Y:S02]  /*4720*/  USEL UR10, UR4, URZ, UP0 ;  /* 0x0000003f040a7287 */ /* 0x000fe40008000000 */
[----:B------:R-:W-:Y:S01]  /*4730*/  ULOP3.LUT UR9, UR49, UR9, URZ, 0x3c, !UPT ;  /* 0x0000000931097292 */ /* 0x000fe2000f8e3c3f */
[----:B------:R-:W-:Y:S11]  /*4740*/  @P5 BRA `(.L_x_103) ;  /* 0x0000000000045947 */ /* 0x000ff60003800000 */
[----:B------:R-:W-:-:S04]  /*4750*/  DEPBAR.LE SB0, 0x1 ;  /* 0x000080400000791a */ /* 0x000fc80000000000 */
.L_x_103:
[----:B------:R-:W-:Y:S05]  /*4760*/  BSYNC B0 ;  /* 0x0000000000007941 */ /* 0x000fea0003800000 */
.L_x_102:
[----:B------:R-:W-:Y:S01]  /*4770*/  BAR.SYNC.DEFER_BLOCKING 0x1, 0x100 ;  /* 0x0044000000007b1d */ /* 0x000fe20000010000 */
[----:B------:R-:W-:-:S13]  /*4780*/  ISETP.NE.AND P2, PT, RZ, UR39, PT ;  /* 0x00000027ff007c0c */ /* 0x000fda000bf45270 */
[----:B------:R-:W-:Y:S05]  /*4790*/  @!P2 BRA `(.L_x_104) ;  /* 0x000000000034a947 */ /* 0x000fea0003800000 */
[----:B------:R-:W-:Y:S04]  /*47a0*/  BSSY B0, `(.L_x_105) ;  /* 0x0000009000007945 */ /* 0x000fe80003800000 */
[----:B------:R-:W-:Y:S05]  /*47b0*/  @P0 BRA `(.L_x_106) ;  /* 0x00000000001c0947 */ /* 0x000fea0003800000 */
[----:B------:R-:W-:-:S13]  /*47c0*/  ISETP.NE.AND P2, PT, R73, 0x3, PT ;  /* 0x000000034900780c */ /* 0x000fda0003f45270 */
[----:B------:R-:W-:Y:S05]  /*47d0*/  @!P2 BRA `(.L_x_107) ;  /* 0x000000000004a947 */ /* 0x000fea0003800000 */
[----:B------:R-:W-:Y:S01]  /*47e0*/  BPT.TRAP 0x1 ;  /* 0x000000040000795c */ /* 0x000fe20000300000 */
.L_x_107:
[----:B------:R-:W-:-:S04]  /*47f0*/  ULEA UR4, UR38, UR52, 0x3 ;  /* 0x0000003426047291 */ /* 0x000fc8000f8e183f */
[----:B------:R-:W-:-:S04]  /*4800*/  UIADD3 UR4, UR4, 0x98, URZ ;  /* 0x0000009804047890 */ /* 0x000fc8000fffe03f */
[----:B------:R-:W-:-:S09]  /*4810*/  UPRMT UR4, UR51, 0x654, UR4 ;  /* 0x0000065433047896 */ /* 0x000fd20008000004 */
[----:B------:R-:W-:Y:S03]  /*4820*/  SYNCS.ARRIVE.TRANS64.RED.A1T0 RZ, [UR4], RZ ;  /* 0x000000ffffff79a7 */ /* 0x000fe60008100404 */
.L_x_106:
[----:B------:R-:W-:Y:S05]  /*4830*/  BSYNC B0 ;  /* 0x0000000000007941 */ /* 0x000fea0003800000 */
.L_x_105:
[----:B------:R-:W-:-:S04]  /*4840*/  UIADD3 UR38, UR38, 0x1, URZ ;  /* 0x0000000126267890 */ /* 0x000fc8000fffe03f */
[----:B------:R-:W-:-:S04]  /*4850*/  UISETP.NE.AND UP0, UPT, UR38, 0x3, UPT ;  /* 0x000000032600788c */ /* 0x000fc8000bf05270 */
[----:B------:R-:W-:-:S12]  /*4860*/  USEL UR38, UR38, URZ, UP0 ;  /* 0x0000003f26267287 */ /* 0x000fd80008000000 */
.L_x_104:
[----:B------:R-:W-:Y:S01]  /*4870*/  USHF.R.U32.HI UR4, URZ, 0x3, UR8 ;  /* 0x000000033f047899 */ /* 0x000fe20008011608 */
[----:B------:R-:W-:Y:S01]  /*4880*/  BSSY B0, `(.L_x_108) ;  /* 0x000003a000007945 */ /* 0x000fe20003800000 */
[----:B------:R-:W-:Y:S02]  /*4890*/  UISETP.GT.U32.AND UP0, UPT, UR8, 0x7, UPT ;  /* 0x000000070800788c */ /* 0x000fe4000bf04070 */
[----:B------:R-:W-:Y:S02]  /*48a0*/  ULOP3.LUT UR4, UR4, 0x1, URZ, 0xc0, !UPT ;  /* 0x0000000104047892 */ /* 0x000fe4000f8ec03f */
[----:B------:R-:W-:Y:S02]  /*48b0*/  UISETP.LT.U32.AND UP1, UPT, UR50, 0x8, UP0 ;  /* 0x000000083200788c */ /* 0x000fe40008721070 */
[----:B------:R-:W-:Y:S02]  /*48c0*/  UISETP.NE.U32.AND UP2, UPT, UR4, 0x1, UPT ;  /* 0x000000010400788c */ /* 0x000fe4000bf45070 */
[----:B------:R-:W-:-:S02]  /*48d0*/  USEL UR5, URZ, 0x1, !UP1 ;  /* 0x000000013f057887 */ /* 0x000fc4000c800000 */
[----:B------:R-:W-:-:S04]  /*48e0*/  UISETP.GT.U32.AND UP0, UPT, UR50, 0x7, !UP2 ;  /* 0x000000073200788c */ /* 0x000fc8000d704070 */
[----:B------:R-:W-:-:S04]  /*48f0*/  USEL UR4, URZ, 0x1, !UP0 ;  /* 0x000000013f047887 */ /* 0x000fc8000c000000 */
[----:B------:R-:W-:Y:S01]  /*4900*/  ULOP3.LUT UR40, UR4, UR40, UR5, 0x96, !UPT ;  /* 0x0000002804287292 */ /* 0x000fe2000f8e9605 */
[----:B------:R-:W-:Y:S11]  /*4910*/  @P0 BRA `(.L_x_109) ;  /* 0x0000000000c00947 */ /* 0x000ff60003800000 */
[----:B------:R-:W-:-:S13]  /*4920*/  ISETP.NE.AND P2, PT, R73, 0x3, PT ;  /* 0x000000034900780c */ /* 0x000fda0003f45270 */
[----:B------:R-:W-:Y:S05]  /*4930*/  @!P2 BRA `(.L_x_110) ;  /* 0x000000000004a947 */ /* 0x000fea0003800000 */
[----:B------:R-:W-:Y:S01]  /*4940*/  BPT.TRAP 0x1 ;  /* 0x000000040000795c */ /* 0x000fe20000300000 */
.L_x_110:
[----:B------:R-:W-:Y:S01]  /*4950*/  SHF.L.U32 R4, R4, 0x1f, RZ ;  /* 0x0000001f04047819 */ /* 0x000fe200000006ff */
[----:B------:R-:W-:Y:S01]  /*4960*/  BSSY B1, `(.L_x_111) ;  /* 0x0000004000017945 */ /* 0x000fe20003800000 */
[----:B-1----:R-:W-:-:S04]  /*4970*/  LEA R3, R5, UR52, 0x3 ;  /* 0x0000003405037c11 */ /* 0x002fc8000f8e18ff */
[----:B------:R-:W1:Y:S02]  /*4980*/  SYNCS.PHASECHK.TRANS64.TRYWAIT P2, [R3+URZ+0x80], R4 ;  /* 0x00008004030075a7 */ /* 0x000e64000804017f */
[----:B-1----:R-:W-:Y:S05]  /*4990*/  @!P2 BRA `(.L_x_112) ;  /* 0x0000005000a0a947 */ /* 0x002fea0003800000 */
.L_x_234:
[----:B------:R-:W-:Y:S05]  /*49a0*/  BSYNC B1 ;  /* 0x0000000000017941 */ /* 0x000fea0003800000 */
.L_x_111:
[----:B------:R-:W-:Y:S05]  /*49b0*/  @P1 BRA `(.L_x_109) ;  /* 0x0000000000981947 */ /* 0x000fea0003800000 */
[----:B------:R-:W-:Y:S01]  /*49c0*/  IMAD R5, R5, 0x1000, R8 ;  /* 0x0000100005057824 */ /* 0x000fe200078e0208 */
[----:B------:R-:W-:Y:S05]  /*49d0*/  WARPSYNC.ALL ;  /* 0x0000000000007948 */ /* 0x000fea0003800000 */
[----:B------:R-:W-:-:S04]  /*49e0*/  LEA R5, R5, UR52, 0x1 ;  /* 0x0000003405057c11 */ /* 0x000fc8000f8e08ff */
[----:B------:R-:W-:Y:S01]  /*49f0*/  IADD3 R29, R10, R5, RZ ;  /* 0x000000050a1d7210 */ /* 0x000fe20007ffe0ff */
[----:B------:R-:W2:Y:S05]  /*4a00*/  LDSM.16.M88.4 R12, [R5+0x200] ;  /* 0x00020000050c783b */ /* 0x000eaa0000000200 */
[----:B------:R-:W3:Y:S01]  /*4a10*/  LDSM.16.M88.4 R28, [R29+0x200] ;  /* 0x000200001d1c783b */ /* 0x000ee20000000200 */
[C---:B--2---:R-:W-:Y:S01]  /*4a20*/  IMAD.U32 R0, R12.reuse, 0x10000, RZ ;  /* 0x000100000c007824 */ /* 0x044fe200078e00ff */
[----:B------:R-:W-:Y:S01]  /*4a30*/  LOP3.LUT R6, R12, 0xffff0000, RZ, 0xc0, !PT ;  /* 0xffff00000c067812 */ /* 0x000fe200078ec0ff */
[----:B-1----:R-:W-:Y:S01]  /*4a40*/  IMAD.U32 R4, R13, 0x10000, RZ ;  /* 0x000100000d047824 */ /* 0x002fe200078e00ff */
[----:B------:R-:W-:Y:S01]  /*4a50*/  SHF.L.U32 R20, R14, 0x10, RZ ;  /* 0x000000100e147819 */ /* 0x000fe200000006ff */
[----:B------:R-:W-:Y:S01]  /*4a60*/  IMAD.U32 R24, R15, 0x10000, RZ ;  /* 0x000100000f187824 */ /* 0x000fe200078e00ff */
[----:B------:R-:W-:Y:S01]  /*4a70*/  LOP3.LUT R12, R13, 0xffff0000, RZ, 0xc0, !PT ;  /* 0xffff00000d0c7812 */ /* 0x000fe200078ec0ff */
[----:B---3--:R-:W-:Y:S01]  /*4a80*/  IMAD.U32 R32, R28, 0x10000, RZ ;  /* 0x000100001c207824 */ /* 0x008fe200078e00ff */
[----:B------:R-:W-:Y:S01]  /*4a90*/  LOP3.LUT R14, R14, 0xffff0000, RZ, 0xc0, !PT ;  /* 0xffff00000e0e7812 */ /* 0x000fe200078ec0ff */
[----:B------:R-:W-:Y:S01]  /*4aa0*/  IMAD.U32 R38, R30, 0x10000, RZ ;  /* 0x000100001e267824 */ /* 0x000fe200078e00ff */
[----:B------:R-:W-:Y:S01]  /*4ab0*/  LOP3.LUT R26, R15, 0xffff0000, RZ, 0xc0, !PT ;  /* 0xffff00000f1a7812 */ /* 0x000fe200078ec0ff */
[----:B------:R-:W-:Y:S01]  /*4ac0*/  IMAD.U32 R60, R31, 0x10000, RZ ;  /* 0x000100001f3c7824 */ /* 0x000fe200078e00ff */
[----:B------:R-:W-:Y:S01]  /*4ad0*/  LOP3.LUT R28, R28, 0xffff0000, RZ, 0xc0, !PT ;  /* 0xffff00001c1c7812 */ /* 0x000fe200078ec0ff */
[----:B------:R-:W-:Y:S01]  /*4ae0*/  FMUL R7, R57, R0 ;  /* 0x0000000039077220 */ /* 0x000fe20000400000 */
[----:B------:R-:W-:Y:S01]  /*4af0*/  SHF.L.U32 R34, R29, 0x10, RZ ;  /* 0x000000101d227819 */ /* 0x000fe200000006ff */
[----:B------:R-:W-:Y:S01]  /*4b00*/  FMUL R6, R57, R6 ;  /* 0x0000000639067220 */ /* 0x000fe20000400000 */
[----:B------:R-:W-:Y:S01]  /*4b10*/  LOP3.LUT R36, R29, 0xffff0000, RZ, 0xc0, !PT ;  /* 0xffff00001d247812 */ /* 0x000fe200078ec0ff */
[C---:B------:R-:W-:Y:S01]  /*4b20*/  FMUL R15, R57.reuse, R4 ;  /* 0x00000004390f7220 */ /* 0x040fe20000400000 */
[----:B------:R-:W-:Y:S01]  /*4b30*/  LOP3.LUT R30, R30, 0xffff0000, RZ, 0xc0, !PT ;  /* 0xffff00001e1e7812 */ /* 0x000fe200078ec0ff */
[----:B------:R-:W-:Y:S01]  /*4b40*/  FMUL R13, R57, R12 ;  /* 0x0000000c390d7220 */ /* 0x000fe20000400000 */
[----:B------:R-:W-:Y:S01]  /*4b50*/  LOP3.LUT R62, R31, 0xffff0000, RZ, 0xc0, !PT ;  /* 0xffff00001f3e7812 */ /* 0x000fe200078ec0ff */
[C---:B------:R-:W-:Y:S01]  /*4b60*/  FMUL R11, R57.reuse, R20 ;  /* 0x00000014390b7220 */ /* 0x040fe20000400000 */
        /* <DEDUP_REMOVED lines=10> */
[----:B------:R-:W-:-:S07]  /*4c10*/  FMUL R65, R57, R62 ;  /* 0x0000003e39417220 */ /* 0x000fce0000400000 */
.L_x_109:
[----:B------:R-:W-:Y:S05]  /*4c20*/  BSYNC B0 ;  /* 0x0000000000007941 */ /* 0x000fea0003800000 */
.L_x_108:
[----:B------:R-:W-:Y:S01]  /*4c30*/  MOV R60, 0x3bbb989d ;  /* 0x3bbb989d003c7802 */ /* 0x000fe20000000f00 */
[C---:B------:R-:W-:Y:S01]  /*4c40*/  FFMA R7, R58.reuse, R40, R7 ;  /* 0x000000283a077223 */ /* 0x040fe20000000007 */
[----:B------:R-:W-:Y:S02]  /*4c50*/  IMAD.MOV.U32 R67, RZ, RZ, 0x437c0000 ;  /* 0x437c0000ff437424 */ /* 0x000fe400078e00ff */
[C---:B------:R-:W-:Y:S01]  /*4c60*/  FFMA R6, R58.reuse, R41, R6 ;  /* 0x000000293a067223 */ /* 0x040fe20000000006 */
[C---:B------:R-:W-:Y:S01]  /*4c70*/  FFMA R13, R58.reuse, R43, R13 ;  /* 0x0000002b3a0d7223 */ /* 0x040fe2000000000d */
[----:B-1----:R-:W-:Y:S01]  /*4c80*/  FFMA.SAT R0, -R7, R60, 0.5 ;  /* 0x3f00000007007423 */ /* 0x002fe2000000213c */
[----:B------:R-:W-:Y:S01]  /*4c90*/  FFMA R15, R58, R42, R15 ;  /* 0x0000002a3a0f7223 */ /* 0x000fe2000000000f */
[----:B------:R-:W-:Y:S01]  /*4ca0*/  FFMA.SAT R3, -R6, R60, 0.5 ;  /* 0x3f00000006037423 */ /* 0x000fe2000000213c */
[----:B------:R-:W-:Y:S01]  /*4cb0*/  FFMA R11, R58, R44, R11 ;  /* 0x0000002c3a0b7223 */ /* 0x000fe2000000000b */
[-C--:B------:R-:W-:Y:S01]  /*4cc0*/  FFMA.RM R0, R0, R67.reuse, 12582913 ;  /* 0x4b40000100007423 */ /* 0x080fe20000004043 */
[-C--:B------:R-:W-:Y:S01]  /*4cd0*/  FFMA.SAT R20, -R13, R60.reuse, 0.5 ;  /* 0x3f0000000d147423 */ /* 0x080fe2000000213c */
[----:B------:R-:W-:Y:S01]  /*4ce0*/  FFMA.RM R5, R3, R67, 12582913 ;  /* 0x4b40000103057423 */ /* 0x000fe20000004043 */
[-C--:B------:R-:W-:Y:S01]  /*4cf0*/  FFMA.SAT R12, -R15, R60.reuse, 0.5 ;  /* 0x3f0000000f0c7423 */ /* 0x080fe2000000213c */
[----:B------:R-:W-:Y:S01]  /*4d00*/  FADD R4, R0, -12583039 ;  /* 0xcb40007f00047421 */ /* 0x000fe20000000000 */
[-C--:B------:R-:W-:Y:S01]  /*4d10*/  FFMA.SAT R28, -R11, R60.reuse, 0.5 ;  /* 0x3f0000000b1c7423 */ /* 0x080fe2000000213c */
[----:B------:R-:W-:Y:S01]  /*4d20*/  FFMA R9, R58, R45, R9 ;  /* 0x0000002d3a097223 */ /* 0x000fe20000000009 */
[----:B------:R-:W-:Y:S01]  /*4d30*/  FADD R3, R5, -12583039 ;  /* 0xcb40007f05037421 */ /* 0x000fe20000000000 */
[C---:B------:R-:W-:Y:S01]  /*4d40*/  FFMA R4, -R7.reuse, 1.4426950216293334961, -R4 ;  /* 0x3fb8aa3b07047823 */ /* 0x040fe20000000904 */
[-C--:B------:R-:W-:Y:S01]  /*4d50*/  FFMA.RM R24, R20, R67.reuse, 12582913 ;  /* 0x4b40000114187423 */ /* 0x080fe20000004043 */
[-C--:B------:R-:W-:Y:S01]  /*4d60*/  FFMA.RM R14, R12, R67.reuse, 12582913 ;  /* 0x4b4000010c0e7423 */ /* 0x080fe20000004043 */
[-C--:B------:R-:W-:Y:S01]  /*4d70*/  FFMA.RM R28, R28, R67.reuse, 12582913 ;  /* 0x4b4000011c1c7423 */ /* 0x080fe20000004043 */
[----:B------:R-:W-:Y:S01]  /*4d80*/  FFMA R4, -R7, 1.925963033500011079e-08, R4 ;  /* 0x32a5706007047823 */ /* 0x000fe20000000104 */
[----:B------:R-:W-:Y:S01]  /*4d90*/  FFMA.SAT R30, -R9, R60, 0.5 ;  /* 0x3f000000091e7423 */ /* 0x000fe2000000213c */
[----:B------:R-:W-:Y:S01]  /*4da0*/  FFMA R33, -R6, 1.4426950216293334961, -R3 ;  /* 0x3fb8aa3b06217823 */ /* 0x000fe20000000903 */
[----:B------:R-:W-:Y:S01]  /*4db0*/  FADD R26, R24, -12583039 ;  /* 0xcb40007f181a7421 */ /* 0x000fe20000000000 */
[----:B------:R1:W2:Y:S01]  /*4dc0*/  MUFU.EX2 R3, R4 ;  /* 0x0000000400037308 */ /* 0x0002a20000000800 */
[----:B------:R-:W-:Y:S01]  /*4dd0*/  FADD R12, R14, -12583039 ;  /* 0xcb40007f0e0c7421 */ /* 0x000fe20000000000 */
[----:B------:R-:W-:Y:S01]  /*4de0*/  FFMA.RM R30, R30, R67, 12582913 ;  /* 0x4b4000011e1e7423 */ /* 0x000fe20000004043 */
[C---:B------:R-:W-:Y:S01]  /*4df0*/  FFMA R23, R58.reuse, R47, R23 ;  /* 0x0000002f3a177223 */ /* 0x040fe20000000017 */
[C---:B------:R-:W-:Y:S01]  /*4e00*/  FFMA R21, R58.reuse, R46, R21 ;  /* 0x0000002e3a157223 */ /* 0x040fe20000000015 */
[----:B------:R-:W-:Y:S01]  /*4e10*/  FFMA R25, R58, R48, R25 ;  /* 0x000000303a197223 */ /* 0x000fe20000000019 */
[----:B------:R-:W-:Y:S01]  /*4e20*/  FFMA R26, -R13, 1.4426950216293334961, -R26 ;  /* 0x3fb8aa3b0d1a7823 */ /* 0x000fe2000000091a */
[----:B------:R-:W-:Y:S01]  /*4e30*/  FFMA R20, -R15, 1.4426950216293334961, -R12 ;  /* 0x3fb8aa3b0f147823 */ /* 0x000fe2000000090c */
[----:B------:R-:W-:Y:S01]  /*4e40*/  FADD R32, R30, -12583039 ;  /* 0xcb40007f1e207421 */ /* 0x000fe20000000000 */
[----:B-1----:R-:W-:Y:S01]  /*4e50*/  FADD R4, R28, -12583039 ;  /* 0xcb40007f1c047421 */ /* 0x002fe20000000000 */
[-C--:B------:R-:W-:Y:S01]  /*4e60*/  FFMA.SAT R36, -R23, R60.reuse, 0.5 ;  /* 0x3f00000017247423 */ /* 0x080fe2000000213c */
[----:B------:R-:W-:Y:S01]  /*4e70*/  FFMA R33, -R6, 1.925963033500011079e-08, R33 ;  /* 0x32a5706006217823 */ /* 0x000fe20000000121 */
[-C--:B------:R-:W-:Y:S01]  /*4e80*/  FFMA.SAT R34, -R21, R60.reuse, 0.5 ;  /* 0x3f00000015227423 */ /* 0x080fe2000000213c */
[----:B------:R-:W-:Y:S01]  /*4e90*/  FFMA R4, -R11, 1.4426950216293334961, -R4 ;  /* 0x3fb8aa3b0b047823 */ /* 0x000fe20000000904 */
[----:B------:R-:W-:Y:S01]  /*4ea0*/  FFMA.SAT R38, -R25, R60, 0.5 ;  /* 0x3f00000019267423 */ /* 0x000fe2000000213c */
[----:B------:R-:W-:Y:S01]  /*4eb0*/  FFMA R26, -R13, 1.925963033500011079e-08, R26 ;  /* 0x32a570600d1a7823 */ /* 0x000fe2000000011a */
[----:B------:R-:W-:Y:S01]  /*4ec0*/  FFMA R20, -R15, 1.925963033500011079e-08, R20 ;  /* 0x32a570600f147823 */ /* 0x000fe20000000114 */
[----:B------:R-:W-:Y:S01]  /*4ed0*/  FFMA R4, -R11, 1.925963033500011079e-08, R4 ;  /* 0x32a570600b047823 */ /* 0x000fe20000000104 */
[C---:B------:R-:W-:Y:S01]  /*4ee0*/  FFMA R32, -R9.reuse, 1.4426950216293334961, -R32 ;  /* 0x3fb8aa3b09207823 */ /* 0x040fe20000000920 */
[-C--:B------:R-:W-:Y:S01]  /*4ef0*/  FFMA.RM R36, R36, R67.reuse, 12582913 ;  /* 0x4b40000124247423 */ /* 0x080fe20000004043 */
[-C--:B------:R-:W-:Y:S01]  /*4f00*/  FFMA.RM R34, R34, R67.reuse, 12582913 ;  /* 0x4b40000122227423 */ /* 0x080fe20000004043 */
[----:B------:R-:W-:Y:S01]  /*4f10*/  FFMA.RM R38, R38, R67, 12582913 ;  /* 0x4b40000126267423 */ /* 0x000fe20000004043 */
[----:B------:R-:W-:Y:S01]  /*4f20*/  MUFU.EX2 R12, R33 ;  /* 0x00000021000c7308 */ /* 0x000fe20000000800 */
[----:B------:R-:W-:Y:S01]  /*4f30*/  FFMA R32, -R9, 1.925963033500011079e-08, R32 ;  /* 0x32a5706009207823 */ /* 0x000fe20000000120 */
[C---:B------:R-:W-:Y:S01]  /*4f40*/  FFMA R27, R58.reuse, R50, R27 ;  /* 0x000000323a1b7223 */ /* 0x040fe2000000001b */
[C---:B------:R-:W-:Y:S01]  /*4f50*/  FFMA R49, R58.reuse, R49, R59 ;  /* 0x000000313a317223 */ /* 0x040fe2000000003b */
[C---:B------:R-:W-:Y:S01]  /*4f60*/  FFMA R51, R58.reuse, R51, R61 ;  /* 0x000000333a337223 */ /* 0x040fe2000000003d */
[C---:B------:R-:W-:Y:S01]  /*4f70*/  FFMA R53, R58.reuse, R53, R63 ;  /* 0x000000353a357223 */ /* 0x040fe2000000003f */
[----:B------:R-:W-:Y:S01]  /*4f80*/  FFMA R29, R58, R52, R29 ;  /* 0x000000343a1d7223 */ /* 0x000fe2000000001d */
[-C--:B------:R-:W-:Y:S01]  /*4f90*/  FFMA.SAT R40, -R49, R60.reuse, 0.5 ;  /* 0x3f00000031287423 */ /* 0x080fe2000000213c */
[----:B------:R1:W-:Y:S01]  /*4fa0*/  MUFU.EX2 R33, R26 ;  /* 0x0000001a00217308 */ /* 0x0003e20000000800 */
[-C--:B------:R-:W-:Y:S01]  /*4fb0*/  FFMA.SAT R42, -R51, R60.reuse, 0.5 ;  /* 0x3f000000332a7423 */ /* 0x080fe2000000213c */
[----:B------:R-:W-:Y:S01]  /*4fc0*/  FFMA.SAT R46, -R53, R60, 0.5 ;  /* 0x3f000000352e7423 */ /* 0x000fe2000000213c */
[-C--:B------:R-:W-:Y:S01]  /*4fd0*/  FFMA.RM R40, R40, R67.reuse, 12582913 ;  /* 0x4b40000128287423 */ /* 0x080fe20000004043 */
[----:B------:R-:W-:Y:S01]  /*4fe0*/  FFMA R31, R58, R54, R31 ;  /* 0x000000363a1f7223 */ /* 0x000fe2000000001f */
[----:B------:R-:W-:Y:S01]  /*4ff0*/  FFMA.RM R42, R42, R67, 12582913 ;  /* 0x4b4000012a2a7423 */ /* 0x000fe20000004043 */
[----:B------:R-:W-:Y:S01]  /*5000*/  FFMA R55, R58, R55, R65 ;  /* 0x000000373a377223 */ /* 0x000fe20000000041 */
[----:B------:R-:W-:Y:S01]  /*5010*/  IMAD.SHL.U32 R0, R0, 0x800000, RZ ;  /* 0x0080000000007824 */ /* 0x000fe200078e00ff */
[----:B------:R3:W4:Y:S01]  /*5020*/  MUFU.EX2 R35, R20 ;  /* 0x0000001400237308 */ /* 0x0007220000000800 */
[----:B-1----:R-:W-:Y:S01]  /*5030*/  FADD R26, R36, -12583039 ;  /* 0xcb40007f241a7421 */ /* 0x002fe20000000000 */
[----:B------:R-:W-:Y:S01]  /*5040*/  FFMA.RM R46, R46, R67, 12582913 ;  /* 0x4b4000012e2e7423 */ /* 0x000fe20000004043 */
[-C--:B------:R-:W-:Y:S01]  /*5050*/  FFMA.SAT R44, -R29, R60.reuse, 0.5 ;  /* 0x3f0000001d2c7423 */ /* 0x080fe2000000213c */
[-C--:B------:R-:W-:Y:S01]  /*5060*/  FFMA.SAT R48, -R31, R60.reuse, 0.5 ;  /* 0x3f0000001f307423 */ /* 0x080fe2000000213c */
[----:B------:R-:W-:Y:S01]  /*5070*/  FFMA R26, -R23, 1.4426950216293334961, -R26 ;  /* 0x3fb8aa3b171a7823 */ /* 0x000fe2000000091a */
[-C--:B------:R-:W-:Y:S01]  /*5080*/  FFMA.SAT R50, -R55, R60.reuse, 0.5 ;  /* 0x3f00000037327423 */ /* 0x080fe2000000213c */
[----:B--2---:R-:W-:Y:S01]  /*5090*/  FFMA R63, R0, R3, 1 ;  /* 0x3f800000003f7423 */ /* 0x004fe20000000003 */
[----:B------:R1:W2:Y:S01]  /*50a0*/  MUFU.EX2 R37, R4 ;  /* 0x0000000400257308 */ /* 0x0002a20000000800 */
[----:B---3--:R-:W-:Y:S01]  /*50b0*/  FADD R20, R34, -12583039 ;  /* 0xcb40007f22147421 */ /* 0x008fe20000000000 */
[----:B------:R-:W-:Y:S01]  /*50c0*/  FFMA R26, -R23, 1.925963033500011079e-08, R26 ;  /* 0x32a57060171a7823 */ /* 0x000fe2000000011a */
[----:B------:R-:W-:Y:S01]  /*50d0*/  FADD R0, R46, -12583039 ;  /* 0xcb40007f2e007421 */ /* 0x000fe20000000000 */
[----:B------:R-:W-:Y:S01]  /*50e0*/  SHF.L.U32 R5, R5, 0x17, RZ ;  /* 0x0000001705057819 */ /* 0x000fe200000006ff */
[C---:B------:R-:W-:Y:S01]  /*50f0*/  FFMA R20, -R21.reuse, 1.4426950216293334961, -R20 ;  /* 0x3fb8aa3b15147823 */ /* 0x040fe20000000914 */
[-C--:B------:R-:W-:Y:S01]  /*5100*/  FFMA.RM R44, R44, R67.reuse, 12582913 ;  /* 0x4b4000012c2c7423 */ /* 0x080fe20000004043 */
[-C--:B------:R-:W-:Y:S01]  /*5110*/  FFMA.RM R48, R48, R67.reuse, 12582913 ;  /* 0x4b40000130307423 */ /* 0x080fe20000004043 */
[----:B------:R3:W5:Y:S01]  /*5120*/  MUFU.EX2 R39, R32 ;  /* 0x0000002000277308 */ /* 0x0007620000000800 */
[----:B-1----:R-:W-:Y:S01]  /*5130*/  FADD R4, R38, -12583039 ;  /* 0xcb40007f26047421 */ /* 0x002fe20000000000 */
[----:B------:R-:W-:Y:S01]  /*5140*/  FFMA R20, -R21, 1.925963033500011079e-08, R20 ;  /* 0x32a5706015147823 */ /* 0x000fe20000000114 */
[----:B------:R-:W-:Y:S01]  /*5150*/  FFMA.RM R50, R50, R67, 12582913 ;  /* 0x4b40000132327423 */ /* 0x000fe20000004043 */
[----:B------:R-:W-:Y:S01]  /*5160*/  FFMA R0, -R53, 1.4426950216293334961, -R0 ;  /* 0x3fb8aa3b35007823 */ /* 0x000fe20000000900 */
[----:B------:R-:W-:Y:S01]  /*5170*/  FFMA R4, -R25, 1.4426950216293334961, -R4 ;  /* 0x3fb8aa3b19047823 */ /* 0x000fe20000000904 */
[----:B------:R-:W-:Y:S01]  /*5180*/  IMAD.SHL.U32 R14, R14, 0x800000, RZ ;  /* 0x008000000e0e7824 */ /* 0x000fe200078e00ff */
[----:B------:R-:W-:Y:S01]  /*5190*/  SHF.L.U32 R28, R28, 0x17, RZ ;  /* 0x000000171c1c7819 */ /* 0x000fe200000006ff */
[----:B------:R1:W5:Y:S01]  /*51a0*/  MUFU.EX2 R43, R26 ;  /* 0x0000001a002b7308 */ /* 0x0003620000000800 */
[----:B---3--:R-:W-:Y:S01]  /*51b0*/  FFMA.SAT R32, -R27, R60, 0.5 ;  /* 0x3f0000001b207423 */ /* 0x008fe2000000213c */
[----:B------:R-:W-:Y:S01]  /*51c0*/  FFMA R4, -R25, 1.925963033500011079e-08, R4 ;  /* 0x32a5706019047823 */ /* 0x000fe20000000104 */
[----:B------:R-:W-:Y:S01]  /*51d0*/  FFMA R0, -R53, 1.925963033500011079e-08, R0 ;  /* 0x32a5706035007823 */ /* 0x000fe20000000100 */
[----:B------:R-:W-:-:S02]  /*51e0*/  IMAD.SHL.U32 R24, R24, 0x800000, RZ ;  /* 0x0080000018187824 */ /* 0x000fc400078e00ff */
[----:B------:R-:W-:Y:S01]  /*51f0*/  FFMA.RM R32, R32, R67, 12582913 ;  /* 0x4b40000120207423 */ /* 0x000fe20000004043 */
[----:B----4-:R-:W-:Y:S01]  /*5200*/  FFMA R65, R14, R35, 1 ;  /* 0x3f8000000e417423 */ /* 0x010fe20000000023 */
[----:B------:R-:W-:Y:S01]  /*5210*/  SHF.L.U32 R36, R36, 0x17, RZ ;  /* 0x0000001724247819 */ /* 0x000fe200000006ff */
[----:B------:R3:W4:Y:S01]  /*5220*/  MUFU.EX2 R41, R20 ;  /* 0x0000001400297308 */ /* 0x0007220000000800 */
[----:B-1----:R-:W-:Y:S01]  /*5230*/  FADD R26, R32, -12583039 ;  /* 0xcb40007f201a7421 */ /* 0x002fe20000000000 */
[----:B------:R-:W-:Y:S01]  /*5240*/  FFMA R69, R24, R33, 1 ;  /* 0x3f80000018457423 */ /* 0x000fe20000000021 */
[----:B------:R-:W-:Y:S01]  /*5250*/  IMAD.SHL.U32 R30, R30, 0x800000, RZ ;  /* 0x008000001e1e7824 */ /* 0x000fe200078e00ff */
[----:B------:R-:W-:Y:S01]  /*5260*/  BSSY B1, `(.L_x_113) ;  /* 0x000003d000017945 */ /* 0x000fe20003800000 */
[C---:B------:R-:W-:Y:S01]  /*5270*/  FFMA R26, -R27.reuse, 1.4426950216293334961, -R26 ;  /* 0x3fb8aa3b1b1a7823 */ /* 0x040fe2000000091a */
[----:B------:R-:W-:Y:S02]  /*5280*/  IMAD.SHL.U32 R34, R34, 0x800000, RZ ;  /* 0x0080000022227824 */ /* 0x000fe400078e00ff */
[----:B--2---:R-:W-:Y:S01]  /*5290*/  FFMA R37, R28, R37, 1 ;  /* 0x3f8000001c257423 */ /* 0x004fe20000000025 */
[----:B------:R1:W2:Y:S01]  /*52a0*/  MUFU.EX2 R45, R4 ;  /* 0x00000004002d7308 */ /* 0x0002a20000000800 */
[----:B---3--:R-:W-:Y:S01]  /*52b0*/  FADD R20, R40, -12583039 ;  /* 0xcb40007f28147421 */ /* 0x008fe20000000000 */
[----:B------:R-:W-:Y:S01]  /*52c0*/  FFMA R26, -R27, 1.925963033500011079e-08, R26 ;  /* 0x32a570601b1a7823 */ /* 0x000fe2000000011a */
[----:B------:R-:W-:-:S02]  /*52d0*/  IMAD.SHL.U32 R38, R38, 0x800000, RZ ;  /* 0x0080000026267824 */ /* 0x000fc400078e00ff */
[----:B-----5:R-:W-:Y:S01]  /*52e0*/  FFMA R39, R30, R39, 1 ;  /* 0x3f8000001e277423 */ /* 0x020fe20000000027 */
[C---:B------:R-:W-:Y:S01]  /*52f0*/  FFMA R20, -R49.reuse, 1.4426950216293334961, -R20 ;  /* 0x3fb8aa3b31147823 */ /* 0x040fe20000000914 */
[----:B------:R-:W-:Y:S02]  /*5300*/  IMAD.SHL.U32 R40, R40, 0x800000, RZ ;  /* 0x0080000028287824 */ /* 0x000fe400078e00ff */
[----:B------:R-:W-:Y:S01]  /*5310*/  FFMA R43, R36, R43, 1 ;  /* 0x3f800000242b7423 */ /* 0x000fe2000000002b */
[----:B------:R3:W5:Y:S01]  /*5320*/  MUFU.EX2 R59, R26 ;  /* 0x0000001a003b7308 */ /* 0x0007620000000800 */
[----:B-1----:R-:W-:Y:S01]  /*5330*/  FADD R4, R42, -12583039 ;  /* 0xcb40007f2a047421 */ /* 0x002fe20000000000 */
[----:B------:R-:W-:Y:S01]  /*5340*/  FFMA R20, -R49, 1.925963033500011079e-08, R20 ;  /* 0x32a5706031147823 */ /* 0x000fe20000000114 */
[----:B------:R-:W-:Y:S02]  /*5350*/  IMAD.SHL.U32 R32, R32, 0x800000, RZ ;  /* 0x0080000020207824 */ /* 0x000fe400078e00ff */
[----:B----4-:R-:W-:Y:S01]  /*5360*/  FFMA R41, R34, R41, 1 ;  /* 0x3f80000022297423 */ /* 0x010fe20000000029 */
[C---:B------:R-:W-:Y:S01]  /*5370*/  FFMA R4, -R51.reuse, 1.4426950216293334961, -R4 ;  /* 0x3fb8aa3b33047823 */ /* 0x040fe20000000904 */
[----:B------:R-:W-:Y:S01]  /*5380*/  IMAD.SHL.U32 R42, R42, 0x800000, RZ ;  /* 0x008000002a2a7824 */ /* 0x000fe200078e00ff */
[----:B------:R1:W4:Y:S02]  /*5390*/  MUFU.EX2 R47, R20 ;  /* 0x00000014002f7308 */ /* 0x0003240000000800 */
[----:B------:R-:W-:Y:S01]  /*53a0*/  FFMA R4, -R51, 1.925963033500011079e-08, R4 ;  /* 0x32a5706033047823 */ /* 0x000fe20000000104 */
[----:B---3--:R-:W-:Y:S01]  /*53b0*/  FFMA R26, R5, R12, 1 ;  /* 0x3f800000051a7423 */ /* 0x008fe2000000000c */
[C---:B------:R-:W-:Y:S01]  /*53c0*/  FADD R12, R50.reuse, -12583039 ;  /* 0xcb40007f320c7421 */ /* 0x040fe20000000000 */
[----:B------:R-:W-:Y:S01]  /*53d0*/  SHF.L.U32 R50, R50, 0x17, RZ ;  /* 0x0000001732327819 */ /* 0x000fe200000006ff */
[----:B------:R-:W-:-:S02]  /*53e0*/  IMAD.SHL.U32 R46, R46, 0x800000, RZ ;  /* 0x008000002e2e7824 */ /* 0x000fc400078e00ff */
[----:B--2---:R-:W-:Y:S01]  /*53f0*/  FFMA R45, R38, R45, 1 ;  /* 0x3f800000262d7423 */ /* 0x004fe2000000002d */
[C---:B------:R-:W-:Y:S01]  /*5400*/  FFMA R12, -R55.reuse, 1.4426950216293334961, -R12 ;  /* 0x3fb8aa3b370c7823 */ /* 0x040fe2000000090c */
[----:B------:R2:W3:Y:S01]  /*5410*/  MUFU.EX2 R61, R4 ;  /* 0x00000004003d7308 */ /* 0x0004e20000000800 */
[C---:B-1----:R-:W-:Y:S01]  /*5420*/  FADD R20, R44.reuse, -12583039 ;  /* 0xcb40007f2c147421 */ /* 0x042fe20000000000 */
[----:B------:R-:W-:Y:S01]  /*5430*/  SHF.L.U32 R44, R44, 0x17, RZ ;  /* 0x000000172c2c7819 */ /* 0x000fe200000006ff */
[----:B------:R-:W-:Y:S01]  /*5440*/  FFMA R12, -R55, 1.925963033500011079e-08, R12 ;  /* 0x32a57060370c7823 */ /* 0x000fe2000000010c */
[----:B-----5:R-:W-:Y:S01]  /*5450*/  FFMA R59, R32, R59, 1 ;  /* 0x3f800000203b7423 */ /* 0x020fe2000000003b */
[----:B------:R-:W-:-:S03]  /*5460*/  FFMA R20, -R29, 1.4426950216293334961, -R20 ;  /* 0x3fb8aa3b1d147823 */ /* 0x000fc60000000914 */
[----:B------:R1:W5:Y:S01]  /*5470*/  MUFU.EX2 R5, R0 ;  /* 0x0000000000057308 */ /* 0x0003620000000800 */
[C---:B--2---:R-:W-:Y:S01]  /*5480*/  FADD R4, R48.reuse, -12583039 ;  /* 0xcb40007f30047421 */ /* 0x044fe20000000000 */
[----:B------:R-:W-:Y:S01]  /*5490*/  FFMA R20, -R29, 1.925963033500011079e-08, R20 ;  /* 0x32a570601d147823 */ /* 0x000fe20000000114 */
[----:B------:R-:W-:Y:S02]  /*54a0*/  IMAD.SHL.U32 R48, R48, 0x800000, RZ ;  /* 0x0080000030307824 */ /* 0x000fe400078e00ff */
[----:B----4-:R-:W-:Y:S01]  /*54b0*/  FFMA R47, R40, R47, 1 ;  /* 0x3f800000282f7423 */ /* 0x010fe2000000002f */
[----:B------:R-:W-:Y:S02]  /*54c0*/  FFMA R4, -R31, 1.4426950216293334961, -R4 ;  /* 0x3fb8aa3b1f047823 */ /* 0x000fe40000000904 */
[----:B------:R-:W2:Y:S01]  /*54d0*/  MUFU.EX2 R3, R20 ;  /* 0x0000001400037308 */ /* 0x000ea20000000800 */
[----:B-1----:R-:W-:Y:S01]  /*54e0*/  IADD3 R0, R63, 0x1800000, RZ ;  /* 0x018000003f007810 */ /* 0x002fe20007ffe0ff */
[----:B------:R-:W-:Y:S01]  /*54f0*/  FFMA R4, -R31, 1.925963033500011079e-08, R4 ;  /* 0x32a570601f047823 */ /* 0x000fe20000000104 */
[----:B---3--:R-:W-:-:S02]  /*5500*/  FFMA R61, R42, R61, 1 ;  /* 0x3f8000002a3d7423 */ /* 0x008fc4000000003d */
[----:B------:R-:W-:-:S03]  /*5510*/  LOP3.LUT R0, R0, 0x7f800000, RZ, 0xc0, !PT ;  /* 0x7f80000000007812 */ /* 0x000fc600078ec0ff */
[----:B------:R-:W1:Y:S01]  /*5520*/  MUFU.EX2 R33, R4 ;  /* 0x0000000400217308 */ /* 0x000e620000000800 */
[----:B------:R-:W-:Y:S01]  /*5530*/  ISETP.GT.U32.AND P1, PT, R0, 0x1ffffff, PT ;  /* 0x01ffffff0000780c */ /* 0x000fe20003f24070 */
[----:B-----5:R-:W-:-:S06]  /*5540*/  FFMA R77, R46, R5, 1 ;  /* 0x3f8000002e4d7423 */ /* 0x020fcc0000000005 */
[----:B------:R-:W3:Y:S01]  /*5550*/  MUFU.EX2 R35, R12 ;  /* 0x0000000c00237308 */ /* 0x000ee20000000800 */
[----:B--2---:R-:W-:Y:S01]  /*5560*/  FFMA R75, R44, R3, 1 ;  /* 0x3f8000002c4b7423 */ /* 0x004fe20000000003 */
[----:B-1----:R-:W-:Y:S01]  /*5570*/  FFMA R33, R48, R33, 1 ;  /* 0x3f80000030217423 */ /* 0x002fe20000000021 */
[----:B---3--:R-:W-:-:S03]  /*5580*/  FFMA R35, R50, R35, 1 ;  /* 0x3f80000032237423 */ /* 0x008fc60000000023 */
[----:B------:R-:W-:Y:S05]  /*5590*/  @P1 BRA `(.L_x_114) ;  /* 0x0000000000141947 */ /* 0x000fea0003800000 */
[----:B------:R-:W-:Y:S01]  /*55a0*/  IMAD.MOV.U32 R3, RZ, RZ, R63 ;  /* 0x000000ffff037224 */ /* 0x000fe200078e003f */
[----:B------:R-:W-:-:S07]  /*55b0*/  MOV R68, 0x55d0 ;  /* 0x000055d000447802 */ /* 0x000fce0000000f00 */
[----:B------:R-:W-:Y:S05]  /*55c0*/  CALL.REL.NOINC `($__internal_0_$__cuda_sm20_rcp_rn_f32_slowpath) ;  /* 0x0000004800f87944 */ /* 0x000fea0003c00000 */
[----:B------:R-:W-:Y:S01]  /*55d0*/  IMAD.MOV.U32 R4, RZ, RZ, R0 ;  /* 0x000000ffff047224 */ /* 0x000fe200078e0000 */
[----:B------:R-:W-:Y:S06]  /*55e0*/  BRA `(.L_x_115) ;  /* 0x0000000000107947 */ /* 0x000fec0003800000 */
.L_x_114:
[----:B------:R-:W1:Y:S02]  /*55f0*/  MUFU.RCP R4, R63 ;  /* 0x0000003f00047308 */ /* 0x000e640000001000 */
[----:B-1----:R-:W-:-:S04]  /*5600*/  FFMA R0, R63, R4, -1 ;  /* 0xbf8000003f007423 */ /* 0x002fc80000000004 */
[----:B------:R-:W-:-:S04]  /*5610*/  FADD.FTZ R3, -R0, -RZ ;  /* 0x800000ff00037221 */ /* 0x000fc80000010100 */
[----:B------:R-:W-:-:S07]  /*5620*/  FFMA R4, R4, R3, R4 ;  /* 0x0000000304047223 */ /* 0x000fce0000000004 */
.L_x_115:
[----:B------:R-:W-:Y:S05]  /*5630*/  BSYNC B1 ;  /* 0x0000000000017941 */ /* 0x000fea0003800000 */
.L_x_113:
        /* <DEDUP_REMOVED lines=10> */
.L_x_117:
[----:B------:R-:W1:Y:S02]  /*56e0*/  MUFU.RCP R5, R26 ;  /* 0x0000001a00057308 */ /* 0x000e640000001000 */
[----:B-1----:R-:W-:-:S04]  /*56f0*/  FFMA R0, R26, R5, -1 ;  /* 0xbf8000001a007423 */ /* 0x002fc80000000005 */
[----:B------:R-:W-:-:S04]  /*5700*/  FADD.FTZ R0, -R0, -RZ ;  /* 0x800000ff00007221 */ /* 0x000fc80000010100 */
[----:B------:R-:W-:-:S07]  /*5710*/  FFMA R5, R5, R0, R5 ;  /* 0x0000000005057223 */ /* 0x000fce0000000005 */
.L_x_118:
[----:B------:R-:W-:Y:S05]  /*5720*/  BSYNC B1 ;  /* 0x0000000000017941 */ /* 0x000fea0003800000 */
.L_x_116:
        /* <DEDUP_REMOVED lines=10> */
.L_x_120:
[----:B------:R-:W1:Y:S02]  /*57d0*/  MUFU.RCP R12, R65 ;  /* 0x00000041000c7308 */ /* 0x000e640000001000 */
[----:B-1----:R-:W-:-:S04]  /*57e0*/  FFMA R0, R65, R12, -1 ;  /* 0xbf80000041007423 */ /* 0x002fc8000000000c */
[----:B------:R-:W-:-:S04]  /*57f0*/  FADD.FTZ R3, -R0, -RZ ;  /* 0x800000ff00037221 */ /* 0x000fc80000010100 */
[----:B------:R-:W-:-:S07]  /*5800*/  FFMA R12, R12, R3, R12 ;  /* 0x000000030c0c7223 */ /* 0x000fce000000000c */
.L_x_121:
[----:B------:R-:W-:Y:S05]  /*5810*/  BSYNC B1 ;  /* 0x0000000000017941 */ /* 0x000fea0003800000 */
.L_x_119:
        /* <DEDUP_REMOVED lines=10> */
.L_x_123:
[----:B------:R-:W1:Y:S02]  /*58c0*/  MUFU.RCP R14, R69 ;  /* 0x00000045000e7308 */ /* 0x000e640000001000 */
[----:B-1----:R-:W-:-:S04]  /*58d0*/  FFMA R0, R69, R14, -1 ;  /* 0xbf80000045007423 */ /* 0x002fc8000000000e */
[----:B------:R-:W-:-:S04]  /*58e0*/  FADD.FTZ R3, -R0, -RZ ;  /* 0x800000ff00037221 */ /* 0x000fc80000010100 */
[----:B------:R-:W-:-:S07]  /*58f0*/  FFMA R14, R14, R3, R14 ;  /* 0x000000030e0e7223 */ /* 0x000fce000000000e */
.L_x_124:
[----:B------:R-:W-:Y:S05]  /*5900*/  BSYNC B1 ;  /* 0x0000000000017941 */ /* 0x000fea0003800000 */
.L_x_122:
        /* <DEDUP_REMOVED lines=10> */
.L_x_126:
[----:B------:R-:W1:Y:S02]  /*59b0*/  MUFU.RCP R20, R37 ;  /* 0x0000002500147308 */ /* 0x000e640000001000 */
[----:B-1----:R-:W-:-:S04]  /*59c0*/  FFMA R0, R37, R20, -1 ;  /* 0xbf80000025007423 */ /* 0x002fc80000000014 */
[----:B------:R-:W-:-:S04]  /*59d0*/  FADD.FTZ R3, -R0, -RZ ;  /* 0x800000ff00037221 */ /* 0x000fc80000010100 */
[----:B------:R-:W-:-:S07]  /*59e0*/  FFMA R20, R20, R3, R20 ;  /* 0x0000000314147223 */ /* 0x000fce0000000014 */
.L_x_127:
[----:B------:R-:W-:Y:S05]  /*59f0*/  BSYNC B1 ;  /* 0x0000000000017941 */ /* 0x000fea0003800000 */
.L_x_125:
        /* <DEDUP_REMOVED lines=10> */
.L_x_129:
[----:B------:R-:W1:Y:S02]  /*5aa0*/  MUFU.RCP R24, R39 ;  /* 0x0000002700187308 */ /* 0x000e640000001000 */
[----:B-1----:R-:W-:-:S04]  /*5ab0*/  FFMA R0, R39, R24, -1 ;  /* 0xbf80000027007423 */ /* 0x002fc80000000018 */
[----:B------:R-:W-:-:S04]  /*5ac0*/  FADD.FTZ R3, -R0, -RZ ;  /* 0x800000ff00037221 */ /* 0x000fc80000010100 */
[----:B------:R-:W-:-:S07]  /*5ad0*/  FFMA R24, R24, R3, R24 ;  /* 0x0000000318187223 */ /* 0x000fce0000000018 */
.L_x_130:
[----:B------:R-:W-:Y:S05]  /*5ae0*/  BSYNC B1 ;  /* 0x0000000000017941 */ /* 0x000fea0003800000 */
.L_x_128:
        /* <DEDUP_REMOVED lines=10> */
.L_x_132:
[----:B------:R-:W1:Y:S02]  /*5b90*/  MUFU.RCP R26, R41 ;  /* 0x00000029001a7308 */ /* 0x000e640000001000 */
[----:B-1----:R-:W-:-:S04]  /*5ba0*/  FFMA R0, R41, R26, -1 ;  /* 0xbf80000029007423 */ /* 0x002fc8000000001a */
[----:B------:R-:W-:-:S04]  /*5bb0*/  FADD.FTZ R3, -R0, -RZ ;  /* 0x800000ff00037221 */ /* 0x000fc80000010100 */
[----:B------:R-:W-:-:S07]  /*5bc0*/  FFMA R26, R26, R3, R26 ;  /* 0x000000031a1a7223 */ /* 0x000fce000000001a */
.L_x_133:
[----:B------:R-:W-:Y:S05]  /*5bd0*/  BSYNC B1 ;  /* 0x0000000000017941 */ /* 0x000fea0003800000 */
.L_x_131:
        /* <DEDUP_REMOVED lines=10> */
.L_x_135:
[----:B------:R-:W1:Y:S02]  /*5c80*/  MUFU.RCP R28, R43 ;  /* 0x0000002b001c7308 */ /* 0x000e640000001000 */
[----:B-1----:R-:W-:-:S04]  /*5c90*/  FFMA R0, R43, R28, -1 ;  /* 0xbf8000002b007423 */ /* 0x002fc8000000001c */
[----:B------:R-:W-:-:S04]  /*5ca0*/  FADD.FTZ R3, -R0, -RZ ;  /* 0x800000ff00037221 */ /* 0x000fc80000010100 */
[----:B------:R-:W-:-:S07]  /*5cb0*/  FFMA R28, R28, R3, R28 ;  /* 0x000000031c1c7223 */ /* 0x000fce000000001c */
.L_x_136:
[----:B------:R-:W-:Y:S05]  /*5cc0*/  BSYNC B1 ;  /* 0x0000000000017941 */ /* 0x000fea0003800000 */
.L_x_134:
        /* <DEDUP_REMOVED lines=10> */
.L_x_138:
[----:B------:R-:W1:Y:S02]  /*5d70*/  MUFU.RCP R30, R45 ;  /* 0x0000002d001e7308 */ /* 0x000e640000001000 */
[----:B-1----:R-:W-:-:S04]  /*5d80*/  FFMA R0, R45, R30, -1 ;  /* 0xbf8000002d007423 */ /* 0x002fc8000000001e */
[----:B------:R-:W-:-:S04]  /*5d90*/  FADD.FTZ R3, -R0, -RZ ;  /* 0x800000ff00037221 */ /* 0x000fc80000010100 */
[----:B------:R-:W-:-:S07]  /*5da0*/  FFMA R30, R30, R3, R30 ;  /* 0x000000031e1e7223 */ /* 0x000fce000000001e */
.L_x_139:
[----:B------:R-:W-:Y:S05]  /*5db0*/  BSYNC B1 ;  /* 0x0000000000017941 */ /* 0x000fea0003800000 */
.L_x_137:
        /* <DEDUP_REMOVED lines=10> */
.L_x_141:
[----:B------:R-:W1:Y:S02]  /*5e60*/  MUFU.RCP R32, R47 ;  /* 0x0000002f00207308 */ /* 0x000e640000001000 */
[----:B-1----:R-:W-:-:S04]  /*5e70*/  FFMA R0, R47, R32, -1 ;  /* 0xbf8000002f007423 */ /* 0x002fc80000000020 */
[----:B------:R-:W-:-:S04]  /*5e80*/  FADD.FTZ R3, -R0, -RZ ;  /* 0x800000ff00037221 */ /* 0x000fc80000010100 */
[----:B------:R-:W-:-:S07]  /*5e90*/  FFMA R32, R32, R3, R32 ;  /* 0x0000000320207223 */ /* 0x000fce0000000020 */
.L_x_142:
[----:B------:R-:W-:Y:S05]  /*5ea0*/  BSYNC B1 ;  /* 0x0000000000017941 */ /* 0x000fea0003800000 */
.L_x_140:
        /* <DEDUP_REMOVED lines=10> */
.L_x_144:
[----:B------:R-:W1:Y:S02]  /*5f50*/  MUFU.RCP R34, R59 ;  /* 0x0000003b00227308 */ /* 0x000e640000001000 */
[----:B-1----:R-:W-:-:S04]  /*5f60*/  FFMA R0, R59, R34, -1 ;  /* 0xbf8000003b007423 */ /* 0x002fc80000000022 */
[----:B------:R-:W-:-:S04]  /*5f70*/  FADD.FTZ R3, -R0, -RZ ;  /* 0x800000ff00037221 */ /* 0x000fc80000010100 */
[----:B------:R-:W-:-:S07]  /*5f80*/  FFMA R34, R34, R3, R34 ;  /* 0x0000000322227223 */ /* 0x000fce0000000022 */
.L_x_145:
[----:B------:R-:W-:Y:S05]  /*5f90*/  BSYNC B1 ;  /* 0x0000000000017941 */ /* 0x000fea0003800000 */
.L_x_143:
        /* <DEDUP_REMOVED lines=10> */
.L_x_147:
[----:B------:R-:W1:Y:S02]  /*6040*/  MUFU.RCP R36, R61 ;  /* 0x0000003d00247308 */ /* 0x000e640000001000 */
[----:B-1----:R-:W-:-:S04]  /*6050*/  FFMA R0, R61, R36, -1 ;  /* 0xbf8000003d007423 */ /* 0x002fc80000000024 */
[----:B------:R-:W-:-:S04]  /*6060*/  FADD.FTZ R3, -R0, -RZ ;  /* 0x800000ff00037221 */ /* 0x000fc80000010100 */
[----:B------:R-:W-:-:S07]  /*6070*/  FFMA R36, R36, R3, R36 ;  /* 0x0000000324247223 */ /* 0x000fce0000000024 */
.L_x_148:
[----:B------:R-:W-:Y:S05]  /*6080*/  BSYNC B1 ;  /* 0x0000000000017941 */ /* 0x000fea0003800000 */
.L_x_146:
        /* <DEDUP_REMOVED lines=10> */
.L_x_150:
[----:B------:R-:W1:Y:S02]  /*6130*/  MUFU.RCP R38, R75 ;  /* 0x0000004b00267308 */ /* 0x000e640000001000 */
[----:B-1----:R-:W-:-:S04]  /*6140*/  FFMA R0, R75, R38, -1 ;  /* 0xbf8000004b007423 */ /* 0x002fc80000000026 */
[----:B------:R-:W-:-:S04]  /*6150*/  FADD.FTZ R3, -R0, -RZ ;  /* 0x800000ff00037221 */ /* 0x000fc80000010100 */
[----:B------:R-:W-:-:S07]  /*6160*/  FFMA R38, R38, R3, R38 ;  /* 0x0000000326267223 */ /* 0x000fce0000000026 */
.L_x_151:
[----:B------:R-:W-:Y:S05]  /*6170*/  BSYNC B1 ;  /* 0x0000000000017941 */ /* 0x000fea0003800000 */
.L_x_149:
        /* <DEDUP_REMOVED lines=10> */
.L_x_153:
[----:B------:R-:W1:Y:S02]  /*6220*/  MUFU.RCP R40, R77 ;  /* 0x0000004d00287308 */ /* 0x000e640000001000 */
[----:B-1----:R-:W-:-:S04]  /*6230*/  FFMA R0, R77, R40, -1 ;  /* 0xbf8000004d007423 */ /* 0x002fc80000000028 */
[----:B------:R-:W-:-:S04]  /*6240*/  FADD.FTZ R3, -R0, -RZ ;  /* 0x800000ff00037221 */ /* 0x000fc80000010100 */
[----:B------:R-:W-:-:S07]  /*6250*/  FFMA R40, R40, R3, R40 ;  /* 0x0000000328287223 */ /* 0x000fce0000000028 */
.L_x_154:
[----:B------:R-:W-:Y:S05]  /*6260*/  BSYNC B1 ;  /* 0x0000000000017941 */ /* 0x000fea0003800000 */
.L_x_152:
        /* <DEDUP_REMOVED lines=10> */
.L_x_156:
[----:B------:R-:W1:Y:S02]  /*6310*/  MUFU.RCP R42, R33 ;  /* 0x00000021002a7308 */ /* 0x000e640000001000 */
[----:B-1----:R-:W-:-:S04]  /*6320*/  FFMA R0, R33, R42, -1 ;  /* 0xbf80000021007423 */ /* 0x002fc8000000002a */
[----:B------:R-:W-:-:S04]  /*6330*/  FADD.FTZ R3, -R0, -RZ ;  /* 0x800000ff00037221 */ /* 0x000fc80000010100 */
[----:B------:R-:W-:-:S07]  /*6340*/  FFMA R42, R42, R3, R42 ;  /* 0x000000032a2a7223 */ /* 0x000fce000000002a */
.L_x_157:
[----:B------:R-:W-:Y:S05]  /*6350*/  BSYNC B1 ;  /* 0x0000000000017941 */ /* 0x000fea0003800000 */
.L_x_155:
        /* <DEDUP_REMOVED lines=9> */
.L_x_159:
[----:B------:R-:W1:Y:S02]  /*63f0*/  MUFU.RCP R0, R35 ;  /* 0x0000002300007308 */ /* 0x000e640000001000 */
[----:B-1----:R-:W-:-:S04]  /*6400*/  FFMA R3, R35, R0, -1 ;  /* 0xbf80000023037423 */ /* 0x002fc80000000000 */
[----:B------:R-:W-:-:S04]  /*6410*/  FADD.FTZ R3, -R3, -RZ ;  /* 0x800000ff03037221 */ /* 0x000fc80000010100 */
[----:B------:R-:W-:-:S07]  /*6420*/  FFMA R0, R0, R3, R0 ;  /* 0x0000000300007223 */ /* 0x000fce0000000000 */
.L_x_160:
[----:B------:R-:W-:Y:S05]  /*6430*/  BSYNC B1 ;  /* 0x0000000000017941 */ /* 0x000fea0003800000 */
.L_x_158:
[----:B------:R-:W-:Y:S02]  /*6440*/  IMAD.U32 R3, RZ, RZ, UR10 ;  /* 0x0000000aff037e24 */ /* 0x000fe4000f8e00ff */
[----:B------:R-:W-:Y:S01]  /*6450*/  FMUL R4, R7, R4 ;  /* 0x0000000407047220 */ /* 0x000fe20000400000 */
[----:B------:R-:W-:Y:S01]  /*6460*/  FMUL R5, R6, R5 ;  /* 0x0000000506057220 */ /* 0x000fe20000400000 */
[----:B------:R-:W-:Y:S01]  /*6470*/  FMUL R12, R15, R12 ;  /* 0x0000000c0f0c7220 */ /* 0x000fe20000400000 */
[----:B------:R-:W-:Y:S01]  /*6480*/  FMUL R13, R13, R14 ;  /* 0x0000000e0d0d7220 */ /* 0x000fe20000400000 */
[----:B------:R-:W-:Y:S01]  /*6490*/  LEA R8, R3, R8, 0xc ;  /* 0x0000000803087211 */ /* 0x000fe200078e60ff */
[----:B------:R-:W-:Y:S01]  /*64a0*/  FMUL R20, R11, R20 ;  /* 0x000000140b147220 */ /* 0x000fe20000400000 */
        /* <DEDUP_REMOVED lines=11> */
[----:B------:R-:W-:Y:S01]  /*6560*/  LEA R3, R8, UR52, 0x1 ;  /* 0x0000003408037c11 */ /* 0x000fe2000f8e08ff */
[----:B------:R-:W-:Y:S05]  /*6570*/  WARPSYNC.ALL ;  /* 0x0000000000007948 */ /* 0x000fea0003800000 */
[----:B------:R-:W-:Y:S01]  /*6580*/  F2FP.BF16.F32.PACK_AB R4, R5, R4 ;  /* 0x000000040504723e */ /* 0x000fe200000010ff */
        /* <DEDUP_REMOVED lines=22> */
[----:B------:R-:W-:Y:S02]  /*66f0*/  UIADD3 UR4, UR4, 0x200, URZ ;  /* 0x0000020004047890 */ /* 0x000fe4000fffe03f */
[----:B------:R-:W-:Y:S01]  /*6700*/  UIADD3.X UR13, URZ, UR57, URZ, UP0, !UPT ;  /* 0x000000393f0d7290 */ /* 0x000fe200087fe43f */
[----:B------:R-:W-:Y:S01]  /*6710*/  UMOV UR6, UR46 ;  /* 0x0000002e00067c82 */ /* 0x000fe20008000000 */
[----:B------:R-:W-:-:S07]  /*6720*/  UMOV UR7, UR47 ;  /* 0x0000002f00077c82 */ /* 0x000fce0008000000 */
[----:B------:R2:W-:Y:S01]  /*6730*/  UTMASTG.3D [UR4], [UR12] ;  /* 0x000000040c0073b5 */ /* 0x0005e20008010000 */
[----:B------:R0:W-:Y:S01]  /*6740*/  UTMACMDFLUSH ;  /* 0x00000000000079b7 */ /* 0x0001e20000000000 */
[----:B--2---:R-:W-:-:S04]  /*6750*/  DEPBAR.LE SB0, 0x1 ;  /* 0x000080400000791a */ /* 0x004fc80000000000 */
.L_x_162:
[----:B------:R-:W-:Y:S05]  /*6760*/  BSYNC B0 ;  /* 0x0000000000007941 */ /* 0x000fea0003800000 */
.L_x_161:
[----:B------:R-:W-:Y:S06]  /*6770*/  BAR.SYNC.DEFER_BLOCKING 0x1, 0x100 ;  /* 0x0044000000007b1d */ /* 0x000fec0000010000 */
[----:B------:R-:W-:Y:S04]  /*6780*/  BSSY B0, `(.L_x_163) ;  /* 0x0000009000007945 */ /* 0x000fe80003800000 */
[----:B------:R-:W-:Y:S05]  /*6790*/  @P0 BRA `(.L_x_164) ;  /* 0x00000000001c0947 */ /* 0x000fea0003800000 */
[----:B------:R-:W-:-:S13]  /*67a0*/  ISETP.NE.AND P0, PT, R73, 0x3, PT ;  /* 0x000000034900780c */ /* 0x000fda0003f05270 */
[----:B------:R-:W-:Y:S05]  /*67b0*/  @!P0 BRA `(.L_x_165) ;  /* 0x0000000000048947 */ /* 0x000fea0003800000 */
[----:B------:R-:W-:Y:S01]  /*67c0*/  BPT.TRAP 0x1 ;  /* 0x000000040000795c */ /* 0x000fe20000300000 */
.L_x_165:
[----:B------:R-:W-:-:S04]  /*67d0*/  ULEA UR4, UR38, UR52, 0x3 ;  /* 0x0000003426047291 */ /* 0x000fc8000f8e183f */
[----:B------:R-:W-:-:S04]  /*67e0*/  UIADD3 UR4, UR4, 0x98, URZ ;  /* 0x0000009804047890 */ /* 0x000fc8000fffe03f */
[----:B------:R-:W-:-:S09]  /*67f0*/  UPRMT UR4, UR51, 0x654, UR4 ;  /* 0x0000065433047896 */ /* 0x000fd20008000004 */
[----:B------:R-:W-:Y:S03]  /*6800*/  SYNCS.ARRIVE.TRANS64.RED.A1T0 RZ, [UR4], RZ ;  /* 0x000000ffffff79a7 */ /* 0x000fe60008100404 */
.L_x_164:
[----:B------:R-:W-:Y:S05]  /*6810*/  BSYNC B0 ;  /* 0x0000000000007941 */ /* 0x000fea0003800000 */
.L_x_163:
[----:B------:R-:W-:Y:S01]  /*6820*/  IADD3 R16, P0, R16, UR36, RZ ;  /* 0x0000002410107c10 */ /* 0x000fe2000ff1e0ff */
[----:B------:R-:W-:Y:S01]  /*6830*/  ULDC.64 UR4, c[0x0][0x8f8] ;  /* 0x00023e0000047ab9 */ /* 0x000fe20000000a00 */
[----:B------:R-:W-:Y:S01]  /*6840*/  UIADD3 UR38, UR38, 0x1, URZ ;  /* 0x0000000126267890 */ /* 0x000fe2000fffe03f */
[----:B------:R-:W-:Y:S01]  /*6850*/  PRMT R0, RZ, 0x7610, R0 ;  /* 0x00007610ff007816 */ /* 0x000fe20000000000 */
[----:B------:R-:W-:Y:S01]  /*6860*/  UMOV UR47, 0xffffffff ;  /* 0xffffffff002f7882 */ /* 0x000fe20000000000 */
[----:B------:R-:W-:Y:S01]  /*6870*/  IADD3.X R17, R17, UR41, RZ, P0, !PT ;  /* 0x0000002911117c10 */ /* 0x000fe200087fe4ff */
[----:B------:R-:W-:Y:S01]  /*6880*/  UISETP.NE.AND UP0, UPT, UR38, 0x3, UPT ;  /* 0x000000032600788c */ /* 0x000fe2000bf05270 */
[----:B------:R-:W-:Y:S01]  /*6890*/  ISETP.GE.U32.AND P0, PT, R16, UR4, PT ;  /* 0x0000000410007c0c */ /* 0x000fe2000bf06070 */
[----:B------:R-:W-:Y:S02]  /*68a0*/  IMAD.MOV.U32 R23, RZ, RZ, -0x1 ;  /* 0xffffffffff177424 */ /* 0x000fe400078e00ff */
[----:B------:R-:W-:Y:S01]  /*68b0*/  USEL UR38, UR38, URZ, UP0 ;  /* 0x0000003f26267287 */ /* 0x000fe20008000000 */
[----:B------:R-:W-:Y:S01]  /*68c0*/  ISETP.GE.U32.AND.EX P0, PT, R17, UR5, PT, P0 ;  /* 0x0000000511007c0c */ /* 0x000fe2000bf06100 */
[----:B------:R-:W-:-:S12]  /*68d0*/  IMAD.MOV.U32 R60, RZ, RZ, -0x1 ;  /* 0xffffffffff3c7424 */ /* 0x000fd800078e00ff */
[----:B------:R-:W-:Y:S05]  /*68e0*/  @P0 BRA `(.L_x_166) ;  /* 0x0000000400680947 */ /* 0x000fea0003800000 */
[----:B------:R-:W2:Y:S01]  /*68f0*/  S2R R12, SR_CTAID.X ;  /* 0x00000000000c7919 */ /* 0x000ea20000002500 */
[----:B-1----:R-:W1:Y:S01]  /*6900*/  LDC.64 R10, c[0x0][0x8d0] ;  /* 0x00023400ff0a7b82 */ /* 0x002e620000000a00 */
[----:B------:R-:W-:Y:S01]  /*6910*/  ULDC UR4, c[0x0][0x150] ;  /* 0x0000540000047ab9 */ /* 0x000fe20000000800 */
[----:B------:R-:W-:Y:S01]  /*6920*/  MOV R8, R16 ;  /* 0x0000001000087202 */ /* 0x000fe20000000f00 */
[----:B------:R-:W3:Y:S01]  /*6930*/  S2R R24, SR_CTAID.Y ;  /* 0x0000000000187919 */ /* 0x000ee20000002600 */
[----:B------:R-:W-:-:S04]  /*6940*/  IMAD.MOV.U32 R9, RZ, RZ, R17 ;  /* 0x000000ffff097224 */ /* 0x000fc800078e0011 */
[----:B------:R-:W4:Y:S08]  /*6950*/  LDC R25, c[0x0][0x144] ;  /* 0x00005100ff197b82 */ /* 0x000f300000000800 */
[----:B------:R-:W3:Y:S08]  /*6960*/  LDC R0, c[0x0][0x8d8] ;  /* 0x00023600ff007b82 */ /* 0x000ef00000000800 */
[----:B------:R-:W3:Y:S01]  /*6970*/  LDC.64 R14, c[0x0][0x8c8] ;  /* 0x00023200ff0e7b82 */ /* 0x000ee20000000a00 */
[----:B-1----:R-:W-:-:S04]  /*6980*/  ISETP.NE.U32.AND P0, PT, R10, RZ, PT ;  /* 0x000000ff0a00720c */ /* 0x002fc80003f05070 */
[----:B------:R-:W-:Y:S02]  /*6990*/  ISETP.NE.AND.EX P0, PT, R11, RZ, PT, P0 ;  /* 0x000000ff0b00720c */ /* 0x000fe40003f05300 */
[----:B--2---:R-:W-:-:S05]  /*69a0*/  I2FP.F32.U32 R3, R12 ;  /* 0x0000000c00037245 */ /* 0x004fca0000201000 */
[----:B------:R-:W-:-:S04]  /*69b0*/  FMUL R3, R3, UR4 ;  /* 0x0000000403037c20 */ /* 0x000fc80008400000 */
[----:B------:R1:W2:Y:S02]  /*69c0*/  F2I.U32.TRUNC.NTZ R23, R3 ;  /* 0x0000000300177305 */ /* 0x0002a4000020f000 */
[----:B----4-:R-:W-:Y:S05]  /*69d0*/  @!P0 BRA `(.L_x_167) ;  /* 0x0000000000288947 */ /* 0x010fea0003800000 */
[----:B-1----:R-:W1:Y:S02]  /*69e0*/  LDC R3, c[0x0][0x8dc] ;  /* 0x00023700ff037b82 */ /* 0x002e640000000800 */
[----:B-1----:R-:W-:-:S05]  /*69f0*/  IADD3 R3, P0, R16, R3, RZ ;  /* 0x0000000310037210 */ /* 0x002fca0007f1e0ff */
[----:B------:R-:W-:-:S04]  /*6a00*/  IMAD.X R13, RZ, RZ, R17, P0 ;  /* 0x000000ffff0d7224 */ /* 0x000fc800000e0611 */
[----:B------:R-:W-:-:S04]  /*6a10*/  IMAD.WIDE.U32 R4, R13, R10, RZ ;  /* 0x0000000a0d047225 */ /* 0x000fc800078e00ff */
[----:B------:R-:W-:-:S04]  /*6a20*/  IMAD.WIDE.U32 R6, P0, R3, R11, R4 ;  /* 0x0000000b03067225 */ /* 0x000fc80007800004 */
[----:B------:R-:W-:Y:S01]  /*6a30*/  IMAD.WIDE.U32 R4, R3, R10, RZ ;  /* 0x0000000a03047225 */ /* 0x000fe200078e00ff */
[----:B------:R-:W-:-:S03]  /*6a40*/  IADD3.X R9, RZ, RZ, RZ, P0, !PT ;  /* 0x000000ffff097210 */ /* 0x000fc600007fe4ff */
[----:B------:R-:W-:Y:S01]  /*6a50*/  IMAD.MOV.U32 R8, RZ, RZ, R7 ;  /* 0x000000ffff087224 */ /* 0x000fe200078e0007 */
[----:B------:R-:W-:-:S05]  /*6a60*/  IADD3 RZ, P0, R5, R6, RZ ;  /* 0x0000000605ff7210 */ /* 0x000fca0007f1e0ff */
[----:B------:R-:W-:-:S08]  /*6a70*/  IMAD.WIDE.U32.X R8, R13, R11, R8, P0 ;  /* 0x0000000b0d087225 */ /* 0x000fd000000e0408 */
.L_x_167:
[----:B------:R-:W4:Y:S01]  /*6a80*/  LDC.64 R20, c[0x0][0x8e8] ;  /* 0x00023a00ff147b82 */ /* 0x000f220000000a00 */
[-CC-:B---3--:R-:W-:Y:S01]  /*6a90*/  SHF.R.U64 R31, R8, R0.reuse, R9.reuse ;  /* 0x00000000081f7219 */ /* 0x188fe20000001209 */
[----:B------:R-:W-:Y:S01]  /*6aa0*/  ULDC UR4, c[0x0][0x154] ;  /* 0x0000550000047ab9 */ /* 0x000fe20000000800 */
[----:B------:R-:W-:Y:S02]  /*6ab0*/  SHF.R.U32.HI R0, RZ, R0, R9 ;  /* 0x00000000ff007219 */ /* 0x000fe40000011609 */
[----:B-1----:R-:W-:Y:S02]  /*6ac0*/  IADD3 R3, P0, RZ, -R31, RZ ;  /* 0x8000001fff037210 */ /* 0x002fe40007f1e0ff */
[----:B--2---:R-:W-:Y:S01]  /*6ad0*/  IADD3 R23, -R23, RZ, RZ ;  /* 0x000000ff17177210 */ /* 0x004fe20007ffe1ff */
[----:B------:R-:W1:Y:S01]  /*6ae0*/  LDC R6, c[0x0][0x8c0] ;  /* 0x00023000ff067b82 */ /* 0x000e620000000800 */
[----:B------:R-:W-:Y:S01]  /*6af0*/  MOV R7, 0x1 ;  /* 0x0000000100077802 */ /* 0x000fe20000000f00 */
[----:B------:R-:W-:-:S02]  /*6b00*/  IMAD.X R5, RZ, RZ, ~R0, P0 ;  /* 0x000000ffff057224 */ /* 0x000fc400000e0e00 */
[----:B------:R-:W-:Y:S02]  /*6b10*/  IMAD R26, R25, R23, R12 ;  /* 0x00000017191a7224 */ /* 0x000fe400078e020c */
[-C--:B------:R-:W-:Y:S02]  /*6b20*/  IMAD R0, R5, R14.reuse, RZ ;  /* 0x0000000e05007224 */ /* 0x080fe400078e02ff */
[----:B------:R-:W2:Y:S01]  /*6b30*/  LDC R8, c[0x0][0x8b0] ;  /* 0x00022c00ff087b82 */ /* 0x000ea20000000800 */
[----:B------:R-:W-:-:S04]  /*6b40*/  IMAD.WIDE.U32 R4, R3, R14, R16 ;  /* 0x0000000e03047225 */ /* 0x000fc800078e0010 */
[----:B------:R-:W-:Y:S01]  /*6b50*/  IMAD R3, R3, R15, R0 ;  /* 0x0000000f03037224 */ /* 0x000fe200078e0200 */
[----:B------:R-:W-:Y:S02]  /*6b60*/  I2FP.F32.U32 R0, R24 ;  /* 0x0000001800007245 */ /* 0x000fe40000201000 */
[----:B------:R-:W3:Y:S01]  /*6b70*/  LDC R28, c[0x0][0x900] ;  /* 0x00024000ff1c7b82 */ /* 0x000ee20000000800 */
[----:B------:R-:W-:Y:S01]  /*6b80*/  IMAD.IADD R3, R5, 0x1, R3 ;  /* 0x0000000105037824 */ /* 0x000fe200078e0203 */
[----:B----4-:R-:W-:Y:S01]  /*6b90*/  ISETP.NE.U32.AND P0, PT, R20, RZ, PT ;  /* 0x000000ff1400720c */ /* 0x010fe20003f05070 */
[----:B------:R-:W-:Y:S01]  /*6ba0*/  FMUL R0, R0, UR4 ;  /* 0x0000000400007c20 */ /* 0x000fe20008400000 */
[----:B------:R-:W-:Y:S02]  /*6bb0*/  IMAD.MOV.U32 R5, RZ, RZ, -0x1 ;  /* 0xffffffffff057424 */ /* 0x000fe400078e00ff */
[----:B------:R-:W-:Y:S01]  /*6bc0*/  ISETP.NE.AND.EX P0, PT, R21, RZ, PT, P0 ;  /* 0x000000ff1500720c */ /* 0x000fe20003f05300 */
[----:B------:R4:W3:Y:S01]  /*6bd0*/  F2I.U32.TRUNC.NTZ R13, R0 ;  /* 0x00000000000d7305 */ /* 0x0008e2000020f000 */
[----:B------:R-:W4:Y:S01]  /*6be0*/  LDC R15, c[0x0][0x148] ;  /* 0x00005200ff0f7b82 */ /* 0x000f220000000800 */
[----:B-1----:R-:W-:-:S02]  /*6bf0*/  SHF.R.U64 R12, R4, R6, R3 ;  /* 0x00000006040c7219 */ /* 0x002fc40000001203 */
[----:B------:R-:W-:-:S05]  /*6c00*/  SHF.R.U32.HI R3, RZ, R6, R3 ;  /* 0x00000006ff037219 */ /* 0x000fca0000011603 */
[----:B------:R-:W1:Y:S01]  /*6c10*/  LDC R25, c[0x0][0x8a8] ;  /* 0x00022a00ff197b82 */ /* 0x000e620000000800 */
[-CC-:B--2---:R-:W-:Y:S02]  /*6c20*/  SHF.R.U64 R10, R12, R8.reuse, R3.reuse ;  /* 0x000000080c0a7219 */ /* 0x184fe40000001203 */
[----:B------:R-:W-:-:S05]  /*6c30*/  SHF.R.U32.HI R3, RZ, R8, R3 ;  /* 0x00000008ff037219 */ /* 0x000fca0000011603 */
[----:B------:R-:W2:Y:S01]  /*6c40*/  LDC R27, c[0x0][0x8f0] ;  /* 0x00023c00ff1b7b82 */ /* 0x000ea20000000800 */
[-C--:B---3--:R-:W-:Y:S02]  /*6c50*/  SHF.L.U32 R4, R5, R28.reuse, RZ ;  /* 0x0000001c05047219 */ /* 0x088fe400000006ff */
[-CC-:B------:R-:W-:Y:S02]  /*6c60*/  SHF.R.U64 R14, R10, R28.reuse, R3.reuse ;  /* 0x0000001c0a0e7219 */ /* 0x180fe40000001203 */
[----:B------:R-:W-:Y:S02]  /*6c70*/  SHF.R.U32.HI R5, RZ, R28, R3 ;  /* 0x0000001cff057219 */ /* 0x000fe40000011603 */
[----:B------:R-:W-:Y:S01]  /*6c80*/  LOP3.LUT R23, RZ, R4, RZ, 0x33, !PT ;  /* 0x00000004ff177212 */ /* 0x000fe200078e33ff */
[----:B------:R-:W3:Y:S01]  /*6c90*/  LDC R29, c[0x0][0x8e0] ;  /* 0x00023800ff1d7b82 */ /* 0x000ee20000000800 */
[----:B------:R-:W-:Y:S01]  /*6ca0*/  SHF.L.U32 R28, R7, R28, RZ ;  /* 0x0000001c071c7219 */ /* 0x000fe200000006ff */
[----:B------:R-:W-:-:S06]  /*6cb0*/  IMAD.MOV.U32 R4, RZ, RZ, R14 ;  /* 0x000000ffff047224 */ /* 0x000fcc00078e000e */
[----:B------:R-:W1:Y:S01]  /*6cc0*/  LDC R30, c[0x0][0x8b8] ;  /* 0x00022e00ff1e7b82 */ /* 0x000e620000000800 */
[----:B------:R-:W-:Y:S05]  /*6cd0*/  @!P0 BRA `(.L_x_168) ;  /* 0x0000000000288947 */ /* 0x000fea0003800000 */
[----:B------:R-:W5:Y:S02]  /*6ce0*/  LDC R3, c[0x0][0x8f4] ;  /* 0x00023d00ff037b82 */ /* 0x000f640000000800 */
[----:B-----5:R-:W-:-:S05]  /*6cf0*/  IADD3 R3, P0, R14, R3, RZ ;  /* 0x000000030e037210 */ /* 0x020fca0007f1e0ff */
        /* <DEDUP_REMOVED lines=8> */
.L_x_168:
[----:B------:R-:W-:Y:S01]  /*6d80*/  ISETP.NE.AND P0, PT, R2, 0x1, PT ;  /* 0x000000010200780c */ /* 0x000fe20003f05270 */
[----:B------:R-:W-:Y:S01]  /*6d90*/  IMAD.MOV R13, RZ, RZ, -R13 ;  /* 0x000000ffff0d7224 */ /* 0x000fe200078e0a0d */
[----:B--2-4-:R-:W-:Y:S02]  /*6da0*/  SHF.R.U64 R0, R4, R27, R5 ;  /* 0x0000001b04007219 */ /* 0x014fe40000001205 */
[----:B------:R-:W-:Y:S02]  /*6db0*/  LOP3.LUT R23, R10, R23, RZ, 0xc0, !PT ;  /* 0x000000170a177212 */ /* 0x000fe400078ec0ff */
[----:B-1----:R-:W-:Y:S01]  /*6dc0*/  IADD3 R5, R25, -0x1, RZ ;  /* 0xffffffff19057810 */ /* 0x002fe20007ffe0ff */
[----:B------:R-:W-:Y:S01]  /*6dd0*/  IMAD.MOV R3, RZ, RZ, -R0 ;  /* 0x000000ffff037224 */ /* 0x000fe200078e0a00 */
[----:B------:R-:W-:Y:S01]  /*6de0*/  R2UR UR47, R31 ;  /* 0x000000001f2f72ca */ /* 0x000fe200000e0000 */
[----:B------:R-:W-:Y:S01]  /*6df0*/  IMAD R23, R28, R0, R23 ;  /* 0x000000001c177224 */ /* 0x000fe200078e0217 */
[----:B------:R-:W-:Y:S01]  /*6e00*/  LOP3.LUT R5, R12, R5, RZ, 0xc0, !PT ;  /* 0x000000050c057212 */ /* 0x000fe200078ec0ff */
[----:B---3--:R-:W-:-:S02]  /*6e10*/  IMAD R0, R3, R29, R14 ;  /* 0x0000001d03007224 */ /* 0x008fc400078e020e */
[----:B------:R-:W-:Y:S02]  /*6e20*/  @P0 IMAD R26, R15, R13, R24 ;  /* 0x0000000d0f1a0224 */ /* 0x000fe400078e0218 */
[----:B------:R-:W-:Y:S02]  /*6e30*/  IMAD R0, R0, R25, R5 ;  /* 0x0000001900007224 */ /* 0x000fe400078e0205 */
[----:B------:R-:W-:Y:S02]  /*6e40*/  IMAD R23, R23, R30, R26 ;  /* 0x0000001e17177224 */ /* 0x000fe400078e021a */
[----:B------:R-:W-:-:S03]  /*6e50*/  IMAD.MOV.U32 R3, RZ, RZ, 0x1 ;  /* 0x00000001ff037424 */ /* 0x000fc600078e00ff */
[----:B------:R-:W-:Y:S02]  /*6e60*/  SEL R60, R0, R23, !P0 ;  /* 0x00000017003c7207 */ /* 0x000fe40004000000 */
[----:B------:R-:W-:Y:S02]  /*6e70*/  SEL R23, R23, R0, !P0 ;  /* 0x0000000017177207 */ /* 0x000fe40004000000 */
[----:B------:R-:W-:-:S07]  /*6e80*/  PRMT R0, R3, 0x7610, R0 ;  /* 0x0000761003007816 */ /* 0x000fce0000000000 */
.L_x_166:
[----:B------:R-:W-:Y:S01]  /*6e90*/  UIADD3 UR48, UR10, 0x1, URZ ;  /* 0x000000010a307890 */ /* 0x000fe2000fffe03f */
[----:B------:R-:W-:Y:S01]  /*6ea0*/  LOP3.LUT P0, RZ, R0, 0xff, RZ, 0xc0, !PT ;  /* 0x000000ff00ff7812 */ /* 0x000fe2000780c0ff */
[----:B------:R-:W-:Y:S02]  /*6eb0*/  ULOP3.LUT UR43, UR8, 0x7, URZ, 0xc0, !UPT ;  /* 0x00000007082b7892 */ /* 0x000fe4000f8ec03f */
[----:B------:R-:W-:Y:S02]  /*6ec0*/  UISETP.NE.AND UP0, UPT, UR48, 0x3, UPT ;  /* 0x000000033000788c */ /* 0x000fe4000bf05270 */
[----:B------:R-:W-:Y:S02]  /*6ed0*/  UIADD3 UR39, UR39, 0x2, URZ ;  /* 0x0000000227277890 */ /* 0x000fe4000fffe03f */
[----:B------:R-:W-:Y:S02]  /*6ee0*/  USEL UR49, URZ, 0x1, UP0 ;  /* 0x000000013f317887 */ /* 0x000fe40008000000 */
[----:B------:R-:W-:-:S02]  /*6ef0*/  USEL UR48, UR48, URZ, UP0 ;  /* 0x0000003f30307287 */ /* 0x000fc40008000000 */
[----:B------:R-:W-:Y:S02]  /*6f00*/  ULOP3.LUT UR49, UR9, UR49, URZ, 0x3c, !UPT ;  /* 0x0000003109317292 */ /* 0x000fe4000f8e3c3f */
[----:B------:R-:W-:Y:S10]  /*6f10*/  @P0 BRA `(.L_x_169) ;  /* 0xffffffa400680947 */ /* 0x000ff4000383ffff */
[----:B------:R-:W-:-:S13]  /*6f20*/  PLOP3.LUT P0, PT, PT, PT, PT, 0x8, 0x0 ;  /* 0x000000000000781c */ /* 0x000fda0003f0e170 */
.L_x_19:
[----:B------:R-:W-:Y:S05]  /*6f30*/  @P0 BRA `(.L_x_11) ;  /* 0x0000002800f00947 */ /* 0x000fea0003800000 */
[----:B------:R-:W-:Y:S01]  /*6f40*/  ULDC.64 UR6, c[0x0][0x588] ;  /* 0x0001620000067ab9 */ /* 0x000fe20000000a00 */
[----:B------:R-:W-:Y:S01]  /*6f50*/  ULDC.64 UR4, c[0x0][0x590] ;  /* 0x0001640000047ab9 */ /* 0x000fe20000000a00 */
[----:B------:R-:W-:Y:S01]  /*6f60*/  ISETP.NE.U32.AND P0, PT, RZ, UR6, PT ;  /* 0x00000006ff007c0c */ /* 0x000fe2000bf05070 */
[----:B------:R-:W-:-:S04]  /*6f70*/  DEPBAR.LE SB0, 0x0 ;  /* 0x000080000000791a */ /* 0x000fc80000000000 */
[----:B------:R-:W-:Y:S01]  /*6f80*/  ISETP.NE.U32.AND P1, PT, RZ, UR4, PT ;  /* 0x00000004ff007c0c */ /* 0x000fe2000bf25070 */
[----:B------:R-:W-:Y:S01]  /*6f90*/  BSSY B0, `(.L_x_170) ;  /* 0x0000015000007945 */ /* 0x000fe20003800000 */
[----:B------:R-:W-:Y:S02]  /*6fa0*/  ISETP.NE.AND.EX P0, PT, RZ, UR7, PT, P0 ;  /* 0x00000007ff007c0c */ /* 0x000fe4000bf05300 */
[----:B------:R-:W-:-:S13]  /*6fb0*/  ISETP.NE.AND.EX P1, PT, RZ, UR5, PT, P1 ;  /* 0x00000005ff007c0c */ /* 0x000fda000bf25310 */
[----:B------:R-:W-:Y:S05]  /*6fc0*/  @P0 BRA P1, `(.L_x_171) ;  /* 0x0000000000440947 */ /* 0x000fea0000800000 */
[----:B------:R-:W-:-:S04]  /*6fd0*/  ISETP.NE.U32.AND P0, PT, RZ, UR4, PT ;  /* 0x00000004ff007c0c */ /* 0x000fc8000bf05070 */
[----:B------:R-:W-:-:S13]  /*6fe0*/  ISETP.NE.AND.EX P0, PT, RZ, UR5, PT, P0 ;  /* 0x00000005ff007c0c */ /* 0x000fda000bf05300 */
[----:B------:R-:W-:Y:S05]  /*6ff0*/  @!P0 BRA `(.L_x_172) ;  /* 0x00000000002c8947 */ /* 0x000fea0003800000 */
[----:B------:R-:W-:-:S13]  /*7000*/  LOP3.LUT P0, RZ, R56, 0xff, RZ, 0xc0, !PT ;  /* 0x000000ff38ff7812 */ /* 0x000fda000780c0ff */
[----:B------:R-:W-:Y:S05]  /*7010*/  @!P0 BRA `(.L_x_173) ;  /* 0x0000000000108947 */ /* 0x000fea0003800000 */
[----:B-----5:R-:W-:-:S13]  /*7020*/  FSETP.NEU.AND P0, PT, R57, RZ, PT ;  /* 0x000000ff3900720b */ /* 0x020fda0003f0d000 */
[----:B------:R-:W-:Y:S05]  /*7030*/  @!P0 BREAK B0 ;  /* 0x0000000000008942 */ /* 0x000fea0003800000 */
[----:B------:R-:W-:Y:S05]  /*7040*/  @P0 BRA `(.L_x_171) ;  /* 0x0000000000240947 */ /* 0x000fea0003800000 */
[----:B------:R-:W-:Y:S05]  /*7050*/  BRA `(.L_x_11) ;  /* 0x0000002800a87947 */ /* 0x000fea0003800000 */
.L_x_173:
[----:B------:R-:W-:-:S04]  /*7060*/  ISETP.NE.U32.AND P0, PT, RZ, UR6, PT ;  /* 0x00000006ff007c0c */ /* 0x000fc8000bf05070 */
[----:B------:R-:W-:-:S13]  /*7070*/  ISETP.NE.AND.EX P0, PT, RZ, UR7, PT, P0 ;  /* 0x00000007ff007c0c */ /* 0x000fda000bf05300 */
[----:B------:R-:W-:Y:S05]  /*7080*/  @!P0 BREAK B0 ;  /* 0x0000000000008942 */ /* 0x000fea0003800000 */
[----:B------:R-:W-:Y:S05]  /*7090*/  @P0 BRA `(.L_x_171) ;  /* 0x0000000000100947 */ /* 0x000fea0003800000 */
[----:B------:R-:W-:Y:S05]  /*70a0*/  BRA `(.L_x_11) ;  /* 0x0000002800947947 */ /* 0x000fea0003800000 */
.L_x_172:
[----:B-----5:R-:W-:-:S13]  /*70b0*/  FSETP.NEU.AND P0, PT, R57, RZ, PT ;  /* 0x000000ff3900720b */ /* 0x020fda0003f0d000 */
[----:B------:R-:W-:Y:S05]  /*70c0*/  @!P0 BREAK B0 ;  /* 0x0000000000008942 */ /* 0x000fea0003800000 */
[----:B------:R-:W-:Y:S05]  /*70d0*/  @!P0 BRA `(.L_x_11) ;  /* 0x0000002800888947 */ /* 0x000fea0003800000 */
.L_x_171:
[----:B------:R-:W-:Y:S05]  /*70e0*/  BSYNC B0 ;  /* 0x0000000000007941 */ /* 0x000fea0003800000 */
.L_x_170:
[----:B------:R-:W-:-:S04]  /*70f0*/  LOP3.LUT R19, R19, 0x1, RZ, 0xfc, !PT ;  /* 0x0000000113137812 */ /* 0x000fc800078efcff */
[----:B------:R-:W-:-:S13]  /*7100*/  ISETP.NE.AND P0, PT, R19, 0x3, PT ;  /* 0x000000031300780c */ /* 0x000fda0003f05270 */
[----:B------:R-:W-:Y:S05]  /*7110*/  @!P0 BRA `(.L_x_174) ;  /* 0x0000000000048947 */ /* 0x000fea0003800000 */
[----:B------:R-:W-:Y:S01]  /*7120*/  BPT.TRAP 0x1 ;  /* 0x000000040000795c */ /* 0x000fe20000300000 */
.L_x_174:
[----:B------:R-:W3:Y:S01]  /*7130*/  S2UR UR5, SR_CgaCtaId ;  /* 0x00000000000579c3 */ /* 0x000ee20000008800 */
[----:B------:R-:W-:Y:S02]  /*7140*/  UMOV UR4, 0x400 ;  /* 0x0000040000047882 */ /* 0x000fe40000000000 */
[----:B---3--:R-:W-:-:S04]  /*7150*/  ULEA UR4, UR5, UR4, 0x18 ;  /* 0x0000000405047291 */ /* 0x008fc8000f8ec03f */
[----:B------:R-:W-:-:S04]  /*7160*/  ULEA UR4, UR38, UR4, 0x3 ;  /* 0x0000000426047291 */ /* 0x000fc8000f8e183f */
[----:B------:R-:W-:-:S04]  /*7170*/  UIADD3 UR4, UR4, 0x98, URZ ;  /* 0x0000009804047890 */ /* 0x000fc8000fffe03f */
[----:B------:R-:W-:-:S09]  /*7180*/  UPRMT UR4, UR5, 0x654, UR4 ;  /* 0x0000065405047896 */ /* 0x000fd20008000004 */
[----:B------:R-:W-:Y:S01]  /*7190*/  SYNCS.ARRIVE.TRANS64.RED.A1T0 RZ, [UR4], RZ ;  /* 0x000000ffffff79a7 */ /* 0x000fe20008100404 */
[----:B------:R-:W-:Y:S05]  /*71a0*/  BRA `(.L_x_11) ;  /* 0x0000002800547947 */ /* 0x000fea0003800000 */
.L_x_10:
[----:B------:R-:W-:Y:S01]  /*71b0*/  ULDC.64 UR4, c[0x0][0x8f8] ;  /* 0x00023e0000047ab9 */ /* 0x000fe20000000a00 */
[----:B------:R-:W-:Y:S01]  /*71c0*/  PRMT R10, RZ, 0x7610, R10 ;  /* 0x00007610ff0a7816 */ /* 0x000fe2000000000a */
[----:B------:R-:W-:Y:S01]  /*71d0*/  IMAD.MOV.U32 R7, RZ, RZ, -0x1 ;  /* 0xffffffffff077424 */ /* 0x000fe200078e00ff */
[----:B------:R-:W-:Y:S01]  /*71e0*/  ISETP.GE.U32.AND P1, PT, R16, UR4, PT ;  /* 0x0000000410007c0c */ /* 0x000fe2000bf26070 */
[----:B------:R-:W-:Y:S01]  /*71f0*/  IMAD.MOV.U32 R6, RZ, RZ, -0x1 ;  /* 0xffffffffff067424 */ /* 0x000fe200078e00ff */
[----:B------:R-:W-:Y:S02]  /*7200*/  MOV R13, 0xffffffff ;  /* 0xffffffff000d7802 */ /* 0x000fe40000000f00 */
[----:B------:R-:W-:-:S13]  /*7210*/  ISETP.GE.U32.AND.EX P1, PT, R17, UR5, PT, P1 ;  /* 0x0000000511007c0c */ /* 0x000fda000bf26110 */
[----:B------:R-:W-:Y:S05]  /*7220*/  @P1 BRA `(.L_x_175) ;  /* 0x00000004005c1947 */ /* 0x000fea0003800000 */
[----:B------:R-:W1:Y:S01]  /*7230*/  LDC.64 R14, c[0x0][0x8d0] ;  /* 0x00023400ff0e7b82 */ /* 0x000e620000000a00 */
[----:B------:R-:W-:Y:S01]  /*7240*/  MOV R12, R16 ;  /* 0x00000010000c7202 */ /* 0x000fe20000000f00 */
[----:B------:R-:W-:-:S06]  /*7250*/  IMAD.MOV.U32 R13, RZ, RZ, R17 ;  /* 0x000000ffff0d7224 */ /* 0x000fcc00078e0011 */
[----:B------:R-:W2:Y:S08]  /*7260*/  LDC R20, c[0x0][0x8d8] ;  /* 0x00023600ff147b82 */ /* 0x000eb00000000800 */
[----:B------:R-:W3:Y:S01]  /*7270*/  LDC.64 R24, c[0x0][0x8c8] ;  /* 0x00023200ff187b82 */ /* 0x000ee20000000a00 */
[----:B-1----:R-:W-:-:S04]  /*7280*/  ISETP.NE.U32.AND P1, PT, R14, RZ, PT ;  /* 0x000000ff0e00720c */ /* 0x002fc80003f25070 */
[----:B------:R-:W-:-:S13]  /*7290*/  ISETP.NE.AND.EX P1, PT, R15, RZ, PT, P1 ;  /* 0x000000ff0f00720c */ /* 0x000fda0003f25310 */
[----:B--23--:R-:W-:Y:S05]  /*72a0*/  @!P1 BRA `(.L_x_176) ;  /* 0x0000000000289947 */ /* 0x00cfea0003800000 */
[----:B------:R-:W1:Y:S02]  /*72b0*/  LDC R7, c[0x0][0x8dc] ;  /* 0x00023700ff077b82 */ /* 0x000e640000000800 */
        /* <DEDUP_REMOVED lines=9> */
.L_x_176:
[--C-:B------:R-:W-:Y:S01]  /*7350*/  SHF.R.U64 R14, R12, R20, R13.reuse ;  /* 0x000000140c0e7219 */ /* 0x100fe2000000120d */
[----:B------:R-:W1:Y:S01]  /*7360*/  LDC R26, c[0x0][0x8c0] ;  /* 0x00023000ff1a7b82 */ /* 0x000e620000000800 */
[----:B------:R-:W-:Y:S01]  /*7370*/  I2FP.F32.U32 R7, R8 ;  /* 0x0000000800077245 */ /* 0x000fe20000201000 */
[----:B------:R-:W-:Y:S01]  /*7380*/  ULDC UR4, c[0x0][0x150] ;  /* 0x0000540000047ab9 */ /* 0x000fe20000000800 */
[----:B------:R-:W-:Y:S02]  /*7390*/  SHF.R.U32.HI R6, RZ, R20, R13 ;  /* 0x00000014ff067219 */ /* 0x000fe4000001160d */
[----:B------:R-:W-:Y:S01]  /*73a0*/  IADD3 R9, P1, RZ, -R14, RZ ;  /* 0x8000000eff097210 */ /* 0x000fe20007f3e0ff */
[----:B------:R-:W-:Y:S01]  /*73b0*/  FMUL R13, R7, UR4 ;  /* 0x00000004070d7c20 */ /* 0x000fe20008400000 */
[----:B------:R-:W-:Y:S01]  /*73c0*/  ULDC UR4, c[0x0][0x154] ;  /* 0x0000550000047ab9 */ /* 0x000fe20000000800 */
[----:B------:R-:W2:Y:S02]  /*73d0*/  LDC.64 R28, c[0x0][0x8e8] ;  /* 0x00023a00ff1c7b82 */ /* 0x000ea40000000a00 */
[----:B------:R-:W-:-:S02]  /*73e0*/  IMAD.X R11, RZ, RZ, ~R6, P1 ;  /* 0x000000ffff0b7224 */ /* 0x000fc400008e0e06 */
[----:B------:R-:W3:Y:S01]  /*73f0*/  F2I.U32.TRUNC.NTZ R13, R13 ;  /* 0x0000000d000d7305 */ /* 0x000ee2000020f000 */
[----:B------:R-:W-:-:S03]  /*7400*/  IMAD.WIDE.U32 R6, R9, R24, R16 ;  /* 0x0000001809067225 */ /* 0x000fc600078e0010 */
[----:B------:R-:W4:Y:S01]  /*7410*/  LDC R15, c[0x0][0x144] ;  /* 0x00005100ff0f7b82 */ /* 0x000f220000000800 */
[----:B------:R-:W-:-:S04]  /*7420*/  IMAD R10, R11, R24, RZ ;  /* 0x000000180b0a7224 */ /* 0x000fc800078e02ff */
[----:B------:R-:W-:Y:S02]  /*7430*/  IMAD R9, R9, R25, R10 ;  /* 0x0000001909097224 */ /* 0x000fe400078e020a */
[----:B------:R-:W-:Y:S01]  /*7440*/  IMAD.MOV.U32 R10, RZ, RZ, -0x1 ;  /* 0xffffffffff0a7424 */ /* 0x000fe200078e00ff */
[----:B------:R-:W5:Y:S02]  /*7450*/  LDC R20, c[0x0][0x8b0] ;  /* 0x00022c00ff147b82 */ /* 0x000f640000000800 */
[----:B------:R-:W-:Y:S02]  /*7460*/  IADD3 R7, R7, R9, RZ ;  /* 0x0000000907077210 */ /* 0x000fe40007ffe0ff */
[----:B------:R-:W-:Y:S02]  /*7470*/  I2FP.F32.U32 R9, R3 ;  /* 0x0000000300097245 */ /* 0x000fe40000201000 */
[-C--:B-1----:R-:W-:Y:S01]  /*7480*/  SHF.R.U64 R12, R6, R26.reuse, R7 ;  /* 0x0000001a060c7219 */ /* 0x082fe20000001207 */
[----:B---3--:R-:W-:Y:S01]  /*7490*/  IMAD.MOV R6, RZ, RZ, -R13 ;  /* 0x000000ffff067224 */ /* 0x008fe200078e0a0d */
[----:B------:R-:W1:Y:S01]  /*74a0*/  LDC R11, c[0x0][0x900] ;  /* 0x00024000ff0b7b82 */ /* 0x000e620000000800 */
[----:B--2---:R-:W-:Y:S01]  /*74b0*/  ISETP.NE.U32.AND P1, PT, R28, RZ, PT ;  /* 0x000000ff1c00720c */ /* 0x004fe20003f25070 */
[----:B------:R-:W-:Y:S01]  /*74c0*/  FMUL R9, R9, UR4 ;  /* 0x0000000409097c20 */ /* 0x000fe20008400000 */
[----:B------:R-:W-:-:S02]  /*74d0*/  SHF.R.U32.HI R7, RZ, R26, R7 ;  /* 0x0000001aff077219 */ /* 0x000fc40000011607 */
[----:B------:R-:W-:-:S03]  /*74e0*/  ISETP.NE.AND.EX P1, PT, R29, RZ, PT, P1 ;  /* 0x000000ff1d00720c */ /* 0x000fc60003f25310 */
[----:B------:R-:W2:Y:S01]  /*74f0*/  LDC R24, c[0x0][0x148] ;  /* 0x00005200ff187b82 */ /* 0x000ea20000000800 */
[----:B----4-:R-:W-:Y:S01]  /*7500*/  IMAD R25, R15, R6, R8 ;  /* 0x000000060f197224 */ /* 0x010fe200078e0208 */
[----:B------:R-:W-:-:S06]  /*7510*/  MOV R8, 0x1 ;  /* 0x0000000100087802 */ /* 0x000fcc0000000f00 */
[----:B------:R-:W3:Y:S01]  /*7520*/  LDC R23, c[0x0][0x8a8] ;  /* 0x00022a00ff177b82 */ /* 0x000ee20000000800 */
[-CC-:B-----5:R-:W-:Y:S02]  /*7530*/  SHF.R.U64 R15, R12, R20.reuse, R7.reuse ;  /* 0x000000140c0f7219 */ /* 0x1a0fe40000001207 */
[----:B------:R-:W-:Y:S02]  /*7540*/  SHF.R.U32.HI R6, RZ, R20, R7 ;  /* 0x00000014ff067219 */ /* 0x000fe40000011607 */
[----:B------:R4:W1:Y:S03]  /*7550*/  F2I.U32.TRUNC.NTZ R20, R9 ;  /* 0x0000000900147305 */ /* 0x000866000020f000 */
[----:B------:R-:W2:Y:S01]  /*7560*/  LDC R27, c[0x0][0x8f0] ;  /* 0x00023c00ff1b7b82 */ /* 0x000ea20000000800 */
[-C--:B-1----:R-:W-:Y:S02]  /*7570*/  SHF.R.U64 R21, R15, R11.reuse, R6 ;  /* 0x0000000b0f157219 */ /* 0x082fe40000001206 */
[----:B------:R-:W-:-:S02]  /*7580*/  SHF.L.U32 R10, R10, R11, RZ ;  /* 0x0000000b0a0a7219 */ /* 0x000fc400000006ff */
[-C--:B------:R-:W-:Y:S01]  /*7590*/  SHF.R.U32.HI R7, RZ, R11.reuse, R6 ;  /* 0x0000000bff077219 */ /* 0x080fe20000011606 */
[----:B------:R-:W-:Y:S01]  /*75a0*/  IMAD.MOV.U32 R6, RZ, RZ, R21 ;  /* 0x000000ffff067224 */ /* 0x000fe200078e0015 */
[----:B------:R-:W-:Y:S01]  /*75b0*/  SHF.L.U32 R26, R8, R11, RZ ;  /* 0x0000000b081a7219 */ /* 0x000fe200000006ff */
[----:B------:R-:W1:Y:S01]  /*75c0*/  LDC R30, c[0x0][0x8e0] ;  /* 0x00023800ff1e7b82 */ /* 0x000e620000000800 */
[----:B------:R-:W-:-:S07]  /*75d0*/  LOP3.LUT R32, RZ, R10, RZ, 0x33, !PT ;  /* 0x0000000aff207212 */ /* 0x000fce00078e33ff */
[----:B------:R-:W1:Y:S01]  /*75e0*/  LDC R31, c[0x0][0x8b8] ;  /* 0x00022e00ff1f7b82 */ /* 0x000e620000000800 */
[----:B----4-:R-:W-:Y:S05]  /*75f0*/  @!P1 BRA `(.L_x_177) ;  /* 0x0000000000289947 */ /* 0x010fea0003800000 */
[----:B------:R-:W4:Y:S02]  /*7600*/  LDC R6, c[0x0][0x8f4] ;  /* 0x00023d00ff067b82 */ /* 0x000f240000000800 */
[----:B----4-:R-:W-:-:S05]  /*7610*/  IADD3 R11, P1, R21, R6, RZ ;  /* 0x00000006150b7210 */ /* 0x010fca0007f3e0ff */
        /* <DEDUP_REMOVED lines=8> */
.L_x_177:
[----:B------:R-:W-:Y:S01]  /*76a0*/  ISETP.NE.AND P1, PT, R2, 0x1, PT ;  /* 0x000000010200780c */ /* 0x000fe20003f25270 */
[----:B------:R-:W-:Y:S01]  /*76b0*/  IMAD.MOV R20, RZ, RZ, -R20 ;  /* 0x000000ffff147224 */ /* 0x000fe200078e0a14 */
[----:B--2---:R-:W-:Y:S01]  /*76c0*/  SHF.R.U64 R7, R6, R27, R7 ;  /* 0x0000001b06077219 */ /* 0x004fe20000001207 */
[----:B------:R-:W-:Y:S01]  /*76d0*/  IMAD.MOV.U32 R10, RZ, RZ, 0x1 ;  /* 0x00000001ff0a7424 */ /* 0x000fe200078e00ff */
[----:B------:R-:W-:Y:S02]  /*76e0*/  LOP3.LUT R6, R15, R32, RZ, 0xc0, !PT ;  /* 0x000000200f067212 */ /* 0x000fe400078ec0ff */
[----:B---3--:R-:W-:Y:S01]  /*76f0*/  IADD3 R9, R23, -0x1, RZ ;  /* 0xffffffff17097810 */ /* 0x008fe20007ffe0ff */
[----:B------:R-:W-:Y:S02]  /*7700*/  IMAD.MOV R8, RZ, RZ, -R7 ;  /* 0x000000ffff087224 */ /* 0x000fe400078e0a07 */
[----:B------:R-:W-:Y:S01]  /*7710*/  IMAD R6, R26, R7, R6 ;  /* 0x000000071a067224 */ /* 0x000fe200078e0206 */
[----:B------:R-:W-:-:S03]  /*7720*/  LOP3.LUT R12, R12, R9, RZ, 0xc0, !PT ;  /* 0x000000090c0c7212 */ /* 0x000fc600078ec0ff */
[----:B------:R-:W-:Y:S02]  /*7730*/  @P1 IMAD R25, R24, R20, R3 ;  /* 0x0000001418191224 */ /* 0x000fe400078e0203 */
[----:B-1----:R-:W-:Y:S02]  /*7740*/  IMAD R3, R8, R30, R21 ;  /* 0x0000001e08037224 */ /* 0x002fe400078e0215 */
[----:B------:R-:W-:Y:S02]  /*7750*/  IMAD R13, R6, R31, R25 ;  /* 0x0000001f060d7224 */ /* 0x000fe400078e0219 */
[----:B------:R-:W-:-:S05]  /*7760*/  IMAD R6, R3, R23, R12 ;  /* 0x0000001703067224 */ /* 0x000fca00078e020c */
[----:B------:R-:W-:Y:S02]  /*7770*/  SEL R7, R6, R13, !P1 ;  /* 0x0000000d06077207 */ /* 0x000fe40004800000 */
[----:B------:R-:W-:Y:S02]  /*7780*/  SEL R13, R13, R6, !P1 ;  /* 0x000000060d0d7207 */ /* 0x000fe40004800000 */
[----:B------:R-:W-:-:S07]  /*7790*/  MOV R6, R14 ;  /* 0x0000000e00067202 */ /* 0x000fce0000000f00 */
.L_x_175:
[----:B------:R-:W-:-:S08]  /*77a0*/  NOP ;  /* 0x0000000000007918 */ /* 0x000fd00000000000 */
[----:B------:R-:W1:-:S00]  /*77b0*/  USETMAXREG.DEALLOC.CTAPOOL 0x28 ;  /* 0x00000028000079c8 */ /* 0x000e4000080e0500 */
[----:B-1----:R-:W-:-:S13]  /*77c0*/  ISETP.NE.AND P1, PT, R0, 0x1, PT ;  /* 0x000000010000780c */ /* 0x002fda0003f25270 */
[----:B------:R-:W-:Y:S05]  /*77d0*/  @!P1 BRA `(.L_x_11) ;  /* 0x0000002000c89947 */ /* 0x000fea0003800000 */
[----:B------:R-:W-:Y:S05]  /*77e0*/  @!P4 BRA `(.L_x_178) ;  /* 0x000000100050c947 */ /* 0x000fea0003800000 */
[----:B------:R-:W-:-:S13]  /*77f0*/  ISETP.NE.OR P0, PT, R0, 0x2, P0 ;  /* 0x000000020000780c */ /* 0x000fda0000705670 */
[----:B------:R-:W-:Y:S05]  /*7800*/  @P0 BRA `(.L_x_11) ;  /* 0x0000002000bc0947 */ /* 0x000fea0003800000 */
[----:B------:R-:W-:-:S13]  /*7810*/  LOP3.LUT P1, RZ, R10, 0xff, RZ, 0xc0, !PT ;  /* 0x000000ff0aff7812 */ /* 0x000fda000782c0ff */
[----:B------:R-:W-:Y:S05]  /*7820*/  @!P1 BRA `(.L_x_179) ;  /* 0x0000000000189947 */ /* 0x000fea0003800000 */
[----:B------:R-:W-:Y:S01]  /*7830*/  UMOV UR4, 0x400 ;  /* 0x0000040000047882 */ /* 0x000fe20000000000 */
[----:B------:R-:W-:Y:S01]  /*7840*/  IMAD.MOV.U32 R0, RZ, RZ, RZ ;  /* 0x000000ffff007224 */ /* 0x000fe200078e00ff */
[----:B------:R-:W-:-:S04]  /*7850*/  ULEA UR4, UR42, UR4, 0x18 ;  /* 0x000000042a047291 */ /* 0x000fc8000f8ec03f */
[----:B------:R-:W-:-:S05]  /*7860*/  SHF.L.U32 R0, R0, 0x1f, RZ ;  /* 0x0000001f00007819 */ /* 0x000fca00000006ff */
[----:B------:R-:W1:Y:S02]  /*7870*/  SYNCS.PHASECHK.TRANS64.TRYWAIT P0, [UR4+0xb8], R0 ;  /* 0x0000b800ff0075a7 */ /* 0x000e640008000144 */
[----:B-1----:R-:W-:Y:S05]  /*7880*/  @!P0 BRA `(.L_x_180) ;  /* 0x0000002000f88947 */ /* 0x002fea0003800000 */
.L_x_179:
[----:B-1----:R-:W-:Y:S01]  /*7890*/  PRMT R0, RZ, 0x7610, R0 ;  /* 0x00007610ff007816 */ /* 0x002fe20000000000 */
[----:B------:R-:W-:Y:S06]  /*78a0*/  @P3 BRA `(.L_x_181) ;  /* 0x0000000000243947 */ /* 0x000fec0003800000 */
[----:B------:R-:W-:Y:S02]  /*78b0*/  ULDC.64 UR4, c[0x0][0x588] ;  /* 0x0001620000047ab9 */ /* 0x000fe40000000a00 */
[----:B------:R-:W-:-:S04]  /*78c0*/  ISETP.NE.U32.AND P0, PT, RZ, UR4, PT ;  /* 0x00000004ff007c0c */ /* 0x000fc8000bf05070 */
[----:B------:R-:W-:-:S13]  /*78d0*/  ISETP.NE.AND.EX P0, PT, RZ, UR5, PT, P0 ;  /* 0x00000005ff007c0c */ /* 0x000fda000bf05300 */
[----:B------:R-:W-:Y:S05]  /*78e0*/  @!P0 BRA `(.L_x_182) ;  /* 0x00000000000c8947 */ /* 0x000fea0003800000 */
[----:B------:R1:W5:Y:S01]  /*78f0*/  LDG.E R3, desc[UR54][R4.64] ;  /* 0x0000003604037981 */ /* 0x000362000c1e1900 */
[----:B------:R-:W-:Y:S01]  /*7900*/  IMAD.MOV.U32 R0, RZ, RZ, 0x1 ;  /* 0x00000001ff007424 */ /* 0x000fe200078e00ff */
[----:B------:R-:W-:Y:S06]  /*7910*/  BRA `(.L_x_181) ;  /* 0x0000000000087947 */ /* 0x000fec0003800000 */
.L_x_182:
[----:B------:R-:W2:Y:S01]  /*7920*/  LDC R3, c[0x0][0x580] ;  /* 0x00016000ff037b82 */ /* 0x000ea20000000800 */
[----:B------:R-:W-:-:S07]  /*7930*/  MOV R0, 0x1 ;  /* 0x0000000100007802 */ /* 0x000fce0000000f00 */
.L_x_181:
[----:B------:R-:W-:Y:S01]  /*7940*/  UMOV UR4, URZ ;  /* 0x0000003f00047c82 */ /* 0x000fe20008000000 */
[----:B------:R-:W-:Y:S01]  /*7950*/  IMAD.MOV.U32 R8, RZ, RZ, 0x1 ;  /* 0x00000001ff087424 */ /* 0x000fe200078e00ff */
[----:B------:R-:W-:Y:S06]  /*7960*/  @!P1 BRA `(.L_x_183) ;  /* 0x0000000c004c9947 */ /* 0x000fec0003800000 */
[----:B------:R-:W3:Y:S01]  /*7970*/  LDC R9, c[0x0][0x900] ;  /* 0x00024000ff097b82 */ /* 0x000ee20000000800 */
[----:B-1----:R-:W-:Y:S01]  /*7980*/  IMAD.MOV.U32 R4, RZ, RZ, -0x1 ;  /* 0xffffffffff047424 */ /* 0x002fe200078e00ff */
[----:B------:R-:W-:Y:S01]  /*7990*/  MOV R8, 0x1 ;  /* 0x0000000100087802 */ /* 0x000fe20000000f00 */
[----:B------:R-:W-:Y:S01]  /*79a0*/  ULDC.64 UR14, c[0x0][0x198] ;  /* 0x00006600000e7ab9 */ /* 0x000fe20000000a00 */
[----:B------:R-:W-:Y:S01]  /*79b0*/  LOP3.LUT R10, R19, 0x2, RZ, 0xfc, !PT ;  /* 0x00000002130a7812 */ /* 0x000fe200078efcff */
[----:B------:R-:W-:Y:S01]  /*79c0*/  UMOV UR4, URZ ;  /* 0x0000003f00047c82 */ /* 0x000fe20008000000 */
[----:B------:R-:W-:Y:S01]  /*79d0*/  ULDC.64 UR22, c[0x0][0x588] ;  /* 0x0001620000167ab9 */ /* 0x000fe20000000a00 */
[----:B------:R-:W-:Y:S01]  /*79e0*/  ULDC.64 UR24, c[0x0][0x590] ;  /* 0x0001640000187ab9 */ /* 0x000fe20000000a00 */
[----:B------:R-:W1:Y:S01]  /*79f0*/  LDC R11, c[0x0][0x8a8] ;  /* 0x00022a00ff0b7b82 */ /* 0x000e620000000800 */
[----:B------:R-:W-:Y:S01]  /*7a00*/  ULDC.64 UR26, c[0x0][0x8f8] ;  /* 0x00023e00001a7ab9 */ /* 0x000fe20000000a00 */
[----:B---3--:R-:W-:-:S02]  /*7a10*/  SHF.L.U32 R4, R4, R9, RZ ;  /* 0x0000000904047219 */ /* 0x008fc400000006ff */
[----:B------:R-:W-:Y:S01]  /*7a20*/  SHF.L.U32 R9, R8, R9, RZ ;  /* 0x0000000908097219 */ /* 0x000fe200000006ff */
[----:B------:R-:W-:Y:S01]  /*7a30*/  IMAD.MOV.U32 R8, RZ, RZ, 0x1 ;  /* 0x00000001ff087424 */ /* 0x000fe200078e00ff */
[----:B------:R-:W-:Y:S01]  /*7a40*/  LOP3.LUT R12, RZ, R4, RZ, 0x33, !PT ;  /* 0x00000004ff0c7212 */ /* 0x000fe200078e33ff */
[----:B-1----:R-:W-:-:S07]  /*7a50*/  VIADD R11, R11, 0xffffffff ;  /* 0xffffffff0b0b7836 */ /* 0x002fce0000000000 */
.L_x_203:
[----:B------:R-:W-:Y:S02]  /*7a60*/  ISETP.NE.U32.AND P0, PT, RZ, UR24, PT ;  /* 0x00000018ff007c0c */ /* 0x000fe4000bf05070 */
[----:B------:R-:W-:Y:S02]  /*7a70*/  R2UR UR19, R13 ;  /* 0x000000000d1372ca */ /* 0x000fe400000e0000 */
[----:B------:R-:W-:Y:S02]  /*7a80*/  R2UR UR18, R7 ;  /* 0x00000000071272ca */ /* 0x000fe400000e0000 */
[----:B------:R-:W-:-:S09]  /*7a90*/  ISETP.NE.AND.EX P0, PT, RZ, UR25, PT, P0 ;  /* 0x00000019ff007c0c */ /* 0x000fd2000bf05300 */
[----:B------:R-:W-:Y:S02]  /*7aa0*/  USHF.L.U32 UR19, UR19, 0x7, URZ ;  /* 0x0000000713137899 */ /* 0x000fe4000800063f */
[----:B------:R-:W-:Y:S02]  /*7ab0*/  USHF.L.U32 UR18, UR18, 0x6, URZ ;  /* 0x0000000612127899 */ /* 0x000fe4000800063f */
[----:B------:R-:W-:Y:S10]  /*7ac0*/  @!P0 BRA `(.L_x_184) ;  /* 0x00000000002c8947 */ /* 0x000ff40003800000 */
[----:B------:R-:W-:-:S04]  /*7ad0*/  ISETP.NE.U32.AND P1, PT, RZ, UR22, PT ;  /* 0x00000016ff007c0c */ /* 0x000fc8000bf25070 */
[----:B------:R-:W-:-:S13]  /*7ae0*/  ISETP.NE.AND.EX P1, PT, RZ, UR23, PT, P1 ;  /* 0x00000017ff007c0c */ /* 0x000fda000bf25310 */
[----:B------:R-:W-:Y:S05]  /*7af0*/  @!P1 BRA `(.L_x_185) ;  /* 0x0000000000189947 */ /* 0x000fea0003800000 */
[----:B------:R-:W1:Y:S01]  /*7b00*/  LDC.64 R4, c[0x0][0x588] ;  /* 0x00016200ff047b82 */ /* 0x000e620000000a00 */
[----:B--2--5:R-:W-:-:S04]  /*7b10*/  IMAD R3, R6, UR24, RZ ;  /* 0x0000001806037c24 */ /* 0x024fc8000f8e02ff */
[----:B-1----:R-:W-:-:S05]  /*7b20*/  IMAD.WIDE R4, R3, 0x4, R4 ;  /* 0x0000000403047825 */ /* 0x002fca00078e0204 */
[----:B------:R1:W5:Y:S01]  /*7b30*/  LDG.E R3, desc[UR54][R4.64] ;  /* 0x0000003604037981 */ /* 0x000362000c1e1900 */
[----:B------:R-:W-:Y:S01]  /*7b40*/  MOV R0, 0x1 ;  /* 0x0000000100007802 */ /* 0x000fe20000000f00 */
[----:B------:R-:W-:Y:S06]  /*7b50*/  BRA `(.L_x_184) ;  /* 0x0000000000087947 */ /* 0x000fec0003800000 */
.L_x_185:
[----:B--2--5:R-:W3:Y:S01]  /*7b60*/  LDC R3, c[0x0][0x580] ;  /* 0x00016000ff037b82 */ /* 0x024ee20000000800 */
[----:B------:R-:W-:-:S07]  /*7b70*/  IMAD.MOV.U32 R0, RZ, RZ, 0x1 ;  /* 0x00000001ff007424 */ /* 0x000fce00078e00ff */
.L_x_184:
[----:B------:R-:W-:Y:S05]  /*7b80*/  @!P0 BRA `(.L_x_186) ;  /* 0x00000000001c8947 */ /* 0x000fea0003800000 */
[----:B------:R-:W-:-:S13]  /*7b90*/  LOP3.LUT P2, RZ, R0, 0xff, RZ, 0xc0, !PT ;  /* 0x000000ff00ff7812 */ /* 0x000fda000784c0ff */
[----:B-1----:R-:W1:Y:S02]  /*7ba0*/  @!P2 LDC.64 R4, c[0x0][0x588] ;  /* 0x00016200ff04ab82 */ /* 0x002e640000000a00 */
[----:B-1----:R-:W-:-:S04]  /*7bb0*/  @!P2 ISETP.NE.U32.AND P0, PT, R4, RZ, PT ;  /* 0x000000ff0400a20c */ /* 0x002fc80003f05070 */
[----:B------:R-:W-:Y:S02]  /*7bc0*/  @!P2 ISETP.NE.AND.EX P1, PT, R5, RZ, PT, P0 ;  /* 0x000000ff0500a20c */ /* 0x000fe40003f25300 */
[----:B--23-5:R-:W-:Y:S02]  /*7bd0*/  @P2 FSETP.EQ.AND P0, PT, R3, RZ, PT ;  /* 0x000000ff0300220b */ /* 0x02cfe40003f02000 */
[----:B------:R-:W-:Y:S01]  /*7be0*/  @!P2 PLOP3.LUT P0, PT, P1, PT, PT, 0x8, 0x0 ;  /* 0x000000000000a81c */ /* 0x000fe20000f0e170 */
[----:B------:R-:W-:-:S12]  /*7bf0*/  BRA `(.L_x_187) ;  /* 0x0000000000047947 */ /* 0x000fd80003800000 */
.L_x_186:
[----:B--23-5:R-:W-:-:S13]  /*7c00*/  FSETP.EQ.AND P0, PT, R3, RZ, PT ;  /* 0x000000ff0300720b */ /* 0x02cfda0003f02000 */
.L_x_187:
[----:B------:R-:W-:Y:S02]  /*7c10*/  ISETP.NE.AND P2, PT, R10, 0x3, PT ;  /* 0x000000030a00780c */ /* 0x000fe40003f45270 */
[----:B------:R-:W-:-:S04]  /*7c20*/  ELECT P1, URZ, PT ;  /* 0x00000000003f782f */ /* 0x000fc80003820000 */
[----:B------:R-:W-:-:S07]  /*7c30*/  PLOP3.LUT P0, PT, P1, P0, PT, 0x20, 0x0 ;  /* 0x000000000000781c */ /* 0x000fce0000f00470 */
[----:B------:R-:W-:Y:S06]  /*7c40*/  @!P2 BRA `(.L_x_188) ;  /* 0x000000000004a947 */ /* 0x000fec0003800000 */
[----:B------:R-:W-:Y:S01]  /*7c50*/  BPT.TRAP 0x1 ;  /* 0x000000040000795c */ /* 0x000fe20000300000 */
.L_x_188:
[----:B------:R-:W2:Y:S01]  /*7c60*/  S2UR UR42, SR_CgaCtaId ;  /* 0x00000000002a79c3 */ /* 0x000ea20000008800 */
[----:B------:R-:W-:Y:S01]  /*7c70*/  UMOV UR5, 0x400 ;  /* 0x0000040000057882 */ /* 0x000fe20000000000 */
[----:B-1----:R-:W-:Y:S01]  /*7c80*/  SHF.L.U32 R4, R8, 0x1f, RZ ;  /* 0x0000001f08047819 */ /* 0x002fe200000006ff */
[----:B--2---:R-:W-:-:S04]  /*7c90*/  ULEA UR6, UR42, UR5, 0x18 ;  /* 0x000000052a067291 */ /* 0x004fc8000f8ec03f */
[----:B------:R-:W-:-:S09]  /*7ca0*/  ULEA UR5, UR4, UR6, 0x3 ;  /* 0x0000000604057291 */ /* 0x000fd2000f8e183f */
[----:B------:R-:W1:Y:S02]  /*7cb0*/  SYNCS.PHASECHK.TRANS64.TRYWAIT P1, [UR5+0x98], R4 ;  /* 0x00009804ff0075a7 */ /* 0x000e640008020145 */
[----:B-1----:R-:W-:Y:S05]  /*7cc0*/  @!P1 BRA `(.L_x_189) ;  /* 0x0000002000009947 */ /* 0x002fea0003800000 */
.L_x_235:
[----:B------:R-:W-:Y:S04]  /*7cd0*/  BSSY B0, `(.L_x_190) ;  /* 0x000000f000007945 */ /* 0x000fe80003800000 */
[----:B------:R-:W-:Y:S05]  /*7ce0*/  @!P0 BRA `(.L_x_191) ;  /* 0x0000000000348947 */ /* 0x000fea0003800000 */
[----:B------:R-:W-:Y:S01]  /*7cf0*/  ULEA UR16, UR4, UR6, 0xd ;  /* 0x0000000604107291 */ /* 0x000fe2000f8e683f */
[----:B------:R-:W-:Y:S01]  /*7d00*/  R2UR UR20, R6 ;  /* 0x00000000061472ca */ /* 0x000fe200000e0000 */
[----:B------:R-:W-:Y:S02]  /*7d10*/  UIADD3 UR8, UP0, UR14, 0x3f0, URZ ;  /* 0x000003f00e087890 */ /* 0x000fe4000ff1e03f */
[----:B------:R-:W-:Y:S02]  /*7d20*/  UIADD3 UR17, UR5, 0x80, URZ ;  /* 0x0000008005117890 */ /* 0x000fe4000fffe03f */
[----:B------:R-:W-:Y:S02]  /*7d30*/  UIADD3 UR16, UR16, 0x200, URZ ;  /* 0x0000020010107890 */ /* 0x000fe4000fffe03f */
[----:B------:R-:W-:Y:S01]  /*7d40*/  UIADD3.X UR9, URZ, UR15, URZ, UP0, !UPT ;  /* 0x0000000f3f097290 */ /* 0x000fe200087fe43f */
[----:B------:R-:W-:Y:S01]  /*7d50*/  UMOV UR10, 0x0 ;  /* 0x00000000000a7882 */ /* 0x000fe20000000000 */
[----:B------:R-:W-:-:S07]  /*7d60*/  UMOV UR11, 0x10000000 ;  /* 0x10000000000b7882 */ /* 0x000fce0000000000 */
[----:B------:R2:W-:Y:S02]  /*7d70*/  UTMALDG.3D [UR16], [UR8], desc[UR10] ;  /* 0x00000a10080075b4 */ /* 0x0005e40008011000 */
[----:B--2---:R-:W-:Y:S05]  /*7d80*/  @!P2 BRA `(.L_x_192) ;  /* 0x000000000004a947 */ /* 0x004fea0003800000 */
[----:B------:R-:W-:Y:S01]  /*7d90*/  BPT.TRAP 0x1 ;  /* 0x000000040000795c */ /* 0x000fe20000300000 */
.L_x_192:
[----:B-1----:R-:W1:Y:S02]  /*7da0*/  LDC R4, c[0x0][0x800] ;  /* 0x00020000ff047b82 */ /* 0x002e640000000800 */
[----:B-1----:R2:W-:Y:S02]  /*7db0*/  SYNCS.ARRIVE.TRANS64.RED.A0TR RZ, [UR5+0x80], R4 ;  /* 0x00008004ffff79a7 */ /* 0x0025e40008300405 */
.L_x_191:
[----:B------:R-:W-:Y:S05]  /*7dc0*/  BSYNC B0 ;  /* 0x0000000000007941 */ /* 0x000fea0003800000 */
.L_x_190:
[----:B------:R-:W-:Y:S05]  /*7dd0*/  @!P2 BRA `(.L_x_193) ;  /* 0x000000000004a947 */ /* 0x000fea0003800000 */
[----:B------:R-:W-:Y:S01]  /*7de0*/  BPT.TRAP 0x1 ;  /* 0x000000040000795c */ /* 0x000fe20000300000 */
.L_x_193:
[----:B------:R-:W-:Y:S02]  /*7df0*/  UIADD3 UR5, UR5, 0x80, URZ ;  /* 0x0000008005057890 */ /* 0x000fe4000fffe03f */
[----:B------:R-:W-:Y:S02]  /*7e00*/  UIADD3 UR4, UR4, 0x1, URZ ;  /* 0x0000000104047890 */ /* 0x000fe4000fffe03f */
[----:B------:R-:W-:Y:S02]  /*7e10*/  UPRMT UR5, UR42, 0x654, UR5 ;  /* 0x000006542a057896 */ /* 0x000fe40008000005 */
[----:B------:R-:W-:-:S04]  /*7e20*/  UISETP.NE.AND UP0, UPT, UR4, 0x3, UPT ;  /* 0x000000030400788c */ /* 0x000fc8000bf05270 */
[----:B------:R-:W-:-:S03]  /*7e30*/  USEL UR7, URZ, 0x1, UP0 ;  /* 0x000000013f077887 */ /* 0x000fc60008000000 */
[----:B------:R-:W-:Y:S01]  /*7e40*/  SYNCS.ARRIVE.TRANS64.RED.A1T0 RZ, [UR5], RZ ;  /* 0x000000ffffff79a7 */ /* 0x000fe20008100405 */
[----:B------:R-:W-:Y:S02]  /*7e50*/  USEL UR5, UR4, URZ, UP0 ;  /* 0x0000003f04057287 */ /* 0x000fe40008000000 */
[----:B------:R-:W-:Y:S01]  /*7e60*/  LOP3.LUT R8, R8, UR7, RZ, 0x3c, !PT ;  /* 0x0000000708087c12 */ /* 0x000fe2000f8e3cff */
[----:B------:R-:W-:Y:S09]  /*7e70*/  @!P2 BRA `(.L_x_194) ;  /* 0x000000000004a947 */ /* 0x000ff20003800000 */
[----:B------:R-:W-:Y:S01]  /*7e80*/  BPT.TRAP 0x1 ;  /* 0x000000040000795c */ /* 0x000fe20000300000 */
.L_x_194:
[----:B------:R-:W-:Y:S01]  /*7e90*/  ULEA UR4, UR5, UR6, 0x3 ;  /* 0x0000000605047291 */ /* 0x000fe2000f8e183f */
[----:B-12---:R-:W-:-:S08]  /*7ea0*/  SHF.L.U32 R4, R8, 0x1f, RZ ;  /* 0x0000001f08047819 */ /* 0x006fd000000006ff */
[----:B------:R-:W1:Y:S02]  /*7eb0*/  SYNCS.PHASECHK.TRANS64.TRYWAIT P1, [UR4+0x98], R4 ;  /* 0x00009804ff0075a7 */ /* 0x000e640008020144 */
[----:B-1----:R-:W-:Y:S05]  /*7ec0*/  @!P1 BRA `(.L_x_195) ;  /* 0x0000001c00989947 */ /* 0x002fea0003800000 */
.L_x_236:
[----:B------:R-:W-:Y:S04]  /*7ed0*/  BSSY B0, `(.L_x_196) ;  /* 0x0000011000007945 */ /* 0x000fe80003800000 */
[----:B------:R-:W-:Y:S05]  /*7ee0*/  @!P0 BRA `(.L_x_197) ;  /* 0x00000000003c8947 */ /* 0x000fea0003800000 */
[----:B------:R-:W-:Y:S01]  /*7ef0*/  ULEA UR8, UR5, UR6, 0xd ;  /* 0x0000000605087291 */ /* 0x000fe2000f8e683f */
[----:B------:R-:W-:Y:S01]  /*7f00*/  R2UR UR12, R6 ;  /* 0x00000000060c72ca */ /* 0x000fe200000e0000 */
[----:B------:R-:W-:Y:S02]  /*7f10*/  UIADD3 UR16, UP0, UR14, 0x3f0, URZ ;  /* 0x000003f00e107890 */ /* 0x000fe4000ff1e03f */
[----:B------:R-:W-:Y:S02]  /*7f20*/  UIADD3 UR10, UR18, 0x20, URZ ;  /* 0x00000020120a7890 */ /* 0x000fe4000fffe03f */
[----:B------:R-:W-:Y:S02]  /*7f30*/  UIADD3 UR9, UR4, 0x80, URZ ;  /* 0x0000008004097890 */ /* 0x000fe4000fffe03f */
[----:B------:R-:W-:Y:S02]  /*7f40*/  UIADD3 UR8, UR8, 0x200, URZ ;  /* 0x0000020008087890 */ /* 0x000fe4000fffe03f */
[----:B------:R-:W-:Y:S01]  /*7f50*/  UIADD3.X UR17, URZ, UR15, URZ, UP0, !UPT ;  /* 0x0000000f3f117290 */ /* 0x000fe200087fe43f */
[----:B------:R-:W-:Y:S01]  /*7f60*/  UMOV UR20, 0x0 ;  /* 0x0000000000147882 */ /* 0x000fe20000000000 */
[----:B------:R-:W-:Y:S01]  /*7f70*/  UMOV UR21, 0x10000000 ;  /* 0x1000000000157882 */ /* 0x000fe20000000000 */
[----:B------:R-:W-:-:S06]  /*7f80*/  UMOV UR11, UR19 ;  /* 0x00000013000b7c82 */ /* 0x000fcc0008000000 */
[----:B------:R2:W-:Y:S02]  /*7f90*/  UTMALDG.3D [UR8], [UR16], desc[UR20] ;  /* 0x00001408100075b4 */ /* 0x0005e40008011000 */
[----:B--2---:R-:W-:Y:S05]  /*7fa0*/  @!P2 BRA `(.L_x_198) ;  /* 0x000000000004a947 */ /* 0x004fea0003800000 */
[----:B------:R-:W-:Y:S01]  /*7fb0*/  BPT.TRAP 0x1 ;  /* 0x000000040000795c */ /* 0x000fe20000300000 */
.L_x_198:
[----:B-1----:R-:W1:Y:S02]  /*7fc0*/  LDC R4, c[0x0][0x800] ;  /* 0x00020000ff047b82 */ /* 0x002e640000000800 */
[----:B-1----:R2:W-:Y:S02]  /*7fd0*/  SYNCS.ARRIVE.TRANS64.RED.A0TR RZ, [UR4+0x80], R4 ;  /* 0x00008004ffff79a7 */ /* 0x0025e40008300404 */
.L_x_197:
[----:B------:R-:W-:Y:S05]  /*7fe0*/  BSYNC B0 ;  /* 0x0000000000007941 */ /* 0x000fea0003800000 */
.L_x_196:
[----:B------:R-:W-:Y:S05]  /*7ff0*/  @!P2 BRA `(.L_x_199) ;  /* 0x000000000004a947 */ /* 0x000fea0003800000 */
[----:B------:R-:W-:Y:S01]  /*8000*/  BPT.TRAP 0x1 ;  /* 0x000000040000795c */ /* 0x000fe20000300000 */
.L_x_199:
[----:B------:R-:W-:Y:S01]  /*8010*/  UIADD3 UR4, UR4, 0x80, URZ ;  /* 0x0000008004047890 */ /* 0x000fe2000fffe03f */
[----:B------:R-:W-:Y:S01]  /*8020*/  IADD3 R16, P0, R16, UR36, RZ ;  /* 0x0000002410107c10 */ /* 0x000fe2000ff1e0ff */
[----:B------:R-:W-:Y:S01]  /*8030*/  IMAD.MOV.U32 R13, RZ, RZ, -0x1 ;  /* 0xffffffffff0d7424 */ /* 0x000fe200078e00ff */
[----:B-12---:R-:W-:Y:S01]  /*8040*/  PRMT R4, RZ, 0x7610, R4 ;  /* 0x00007610ff047816 */ /* 0x006fe20000000004 */
[----:B------:R-:W-:Y:S01]  /*8050*/  UPRMT UR4, UR42, 0x654, UR4 ;  /* 0x000006542a047896 */ /* 0x000fe20008000004 */
[----:B------:R-:W-:Y:S01]  /*8060*/  IADD3.X R17, R17, UR41, RZ, P0, !PT ;  /* 0x0000002911117c10 */ /* 0x000fe200087fe4ff */
[----:B------:R-:W-:Y:S01]  /*8070*/  IMAD.MOV.U32 R6, RZ, RZ, -0x1 ;  /* 0xffffffffff067424 */ /* 0x000fe200078e00ff */
[----:B------:R-:W-:Y:S02]  /*8080*/  ISETP.GE.U32.AND P0, PT, R16, UR26, PT ;  /* 0x0000001a10007c0c */ /* 0x000fe4000bf06070 */
[----:B------:R-:W-:Y:S02]  /*8090*/  MOV R7, 0xffffffff ;  /* 0xffffffff00077802 */ /* 0x000fe40000000f00 */
[----:B------:R-:W-:-:S02]  /*80a0*/  ISETP.GE.U32.AND.EX P0, PT, R17, UR27, PT, P0 ;  /* 0x0000001b11007c0c */ /* 0x000fc4000bf06100 */
[----:B------:R-:W-:Y:S01]  /*80b0*/  SYNCS.ARRIVE.TRANS64.RED.A1T0 RZ, [UR4], RZ ;  /* 0x000000ffffff79a7 */ /* 0x000fe20008100404 */
[----:B------:R-:W-:-:S04]  /*80c0*/  UIADD3 UR4, UR5, 0x1, URZ ;  /* 0x0000000105047890 */ /* 0x000fc8000fffe03f */
[----:B------:R-:W-:-:S04]  /*80d0*/  UISETP.NE.AND UP0, UPT, UR4, 0x3, UPT ;  /* 0x000000030400788c */ /* 0x000fc8000bf05270 */
[----:B------:R-:W-:Y:S02]  /*80e0*/  USEL UR5, URZ, 0x1, UP0 ;  /* 0x000000013f057887 */ /* 0x000fe40008000000 */
[----:B------:R-:W-:-:S04]  /*80f0*/  USEL UR4, UR4, URZ, UP0 ;  /* 0x0000003f04047287 */ /* 0x000fc80008000000 */
[----:B------:R-:W-:Y:S01]  /*8100*/  LOP3.LUT R8, R8, UR5, RZ, 0x3c, !PT ;  /* 0x0000000508087c12 */ /* 0x000fe2000f8e3cff */
[----:B------:R-:W-:Y:S07]  /*8110*/  @P0 BRA `(.L_x_200) ;  /* 0x0000000400580947 */ /* 0x000fee0003800000 */
[----:B------:R-:W1:Y:S01]  /*8120*/  S2R R13, SR_CTAID.X ;  /* 0x00000000000d7919 */ /* 0x000e620000002500 */
[----:B------:R-:W2:Y:S01]  /*8130*/  LDC.64 R14, c[0x0][0x8d0] ;  /* 0x00023400ff0e7b82 */ /* 0x000ea20000000a00 */
[----:B------:R-:W-:Y:S01]  /*8140*/  ULDC UR5, c[0x0][0x150] ;  /* 0x0000540000057ab9 */ /* 0x000fe20000000800 */
[----:B------:R-:W-:Y:S01]  /*8150*/  IMAD.MOV.U32 R22, RZ, RZ, R17 ;  /* 0x000000ffff167224 */ /* 0x000fe200078e0011 */
[----:B------:R-:W3:Y:S05]  /*8160*/  S2R R20, SR_CTAID.Y ;  /* 0x0000000000147919 */ /* 0x000eea0000002600 */
[----:B------:R-:W4:Y:S08]  /*8170*/  LDC R6, c[0x0][0x144] ;  /* 0x00005100ff067b82 */ /* 0x000f300000000800 */
[----:B------:R-:W4:Y:S01]  /*8180*/  LDC R21, c[0x0][0x8d8] ;  /* 0x00023600ff157b82 */ /* 0x000f220000000800 */
[----:B--2---:R-:W-:-:S04]  /*8190*/  ISETP.NE.U32.AND P0, PT, R14, RZ, PT ;  /* 0x000000ff0e00720c */ /* 0x004fc80003f05070 */
[----:B------:R-:W-:Y:S02]  /*81a0*/  ISETP.NE.AND.EX P0, PT, R15, RZ, PT, P0 ;  /* 0x000000ff0f00720c */ /* 0x000fe40003f05300 */
[----:B-1----:R-:W-:Y:S02]  /*81b0*/  I2FP.F32.U32 R4, R13 ;  /* 0x0000000d00047245 */ /* 0x002fe40000201000 */
[----:B---3--:R-:W-:-:S03]  /*81c0*/  I2FP.F32.U32 R18, R20 ;  /* 0x0000001400127245 */ /* 0x008fc60000201000 */
[----:B------:R-:W-:-:S06]  /*81d0*/  FMUL R4, R4, UR5 ;  /* 0x0000000504047c20 */ /* 0x000fcc0008400000 */
[----:B------:R-:W1:Y:S02]  /*81e0*/  F2I.U32.TRUNC.NTZ R4, R4 ;  /* 0x0000000400047305 */ /* 0x000e64000020f000 */
[----:B-1----:R-:W-:-:S04]  /*81f0*/  IMAD.MOV R5, RZ, RZ, -R4 ;  /* 0x000000ffff057224 */ /* 0x002fc800078e0a04 */
[----:B----4-:R-:W-:Y:S01]  /*8200*/  IMAD R13, R6, R5, R13 ;  /* 0x00000005060d7224 */ /* 0x010fe200078e020d */
[----:B------:R-:W-:Y:S01]  /*8210*/  MOV R6, R16 ;  /* 0x0000001000067202 */ /* 0x000fe20000000f00 */
[----:B------:R-:W-:Y:S06]  /*8220*/  @!P0 BRA `(.L_x_201) ;  /* 0x0000000000308947 */ /* 0x000fec0003800000 */
[----:B------:R-:W1:Y:S02]  /*8230*/  LDC R5, c[0x0][0x8dc] ;  /* 0x00023700ff057b82 */ /* 0x000e640000000800 */
[----:B-1----:R-:W-:-:S05]  /*8240*/  IADD3 R5, P0, R16, R5, RZ ;  /* 0x0000000510057210 */ /* 0x002fca0007f1e0ff */
[----:B------:R-:W-:-:S04]  /*8250*/  IMAD.X R23, RZ, RZ, R17, P0 ;  /* 0x000000ffff177224 */ /* 0x000fc800000e0611 */
[----:B------:R-:W-:-:S04]  /*8260*/  IMAD.WIDE.U32 R6, R23, R14, RZ ;  /* 0x0000000e17067225 */ /* 0x000fc800078e00ff */
[----:B------:R-:W-:-:S04]  /*8270*/  IMAD.WIDE.U32 R6, P0, R5, R15, R6 ;  /* 0x0000000f05067225 */ /* 0x000fc80007800006 */
[----:B------:R-:W-:-:S04]  /*8280*/  IMAD.WIDE.U32 R4, R5, R14, RZ ;  /* 0x0000000e05047225 */ /* 0x000fc800078e00ff */
[----:B------:R-:W-:Y:S01]  /*8290*/  IMAD.MOV.U32 R4, RZ, RZ, R7 ;  /* 0x000000ffff047224 */ /* 0x000fe200078e0007 */
[----:B------:R-:W-:Y:S02]  /*82a0*/  IADD3 RZ, P1, R5, R6, RZ ;  /* 0x0000000605ff7210 */ /* 0x000fe40007f3e0ff */
[----:B------:R-:W-:-:S03]  /*82b0*/  IADD3.X R5, RZ, RZ, RZ, P0, !PT ;  /* 0x000000ffff057210 */ /* 0x000fc600007fe4ff */
[----:B------:R-:W-:-:S04]  /*82c0*/  IMAD.WIDE.U32.X R4, R23, R15, R4, P1 ;  /* 0x0000000f17047225 */ /* 0x000fc800008e0404 */
[----:B------:R-:W-:Y:S01]  /*82d0*/  IMAD.MOV.U32 R6, RZ, RZ, R4 ;  /* 0x000000ffff067224 */ /* 0x000fe200078e0004 */
[----:B------:R-:W-:-:S07]  /*82e0*/  MOV R22, R5 ;  /* 0x0000000500167202 */ /* 0x000fce0000000f00 */
.L_x_201:
[----:B------:R-:W-:Y:S01]  /*82f0*/  ULDC UR5, c[0x0][0x154] ;  /* 0x0000550000057ab9 */ /* 0x000fe20000000800 */
[----:B------:R-:W1:Y:S01]  /*8300*/  LDC R7, c[0x0][0x148] ;  /* 0x00005200ff077b82 */ /* 0x000e620000000800 */
[----:B------:R-:W-:Y:S01]  /*8310*/  FMUL R14, R18, UR5 ;  /* 0x00000005120e7c20 */ /* 0x000fe20008400000 */
[----:B------:R-:W-:Y:S02]  /*8320*/  ISETP.NE.AND P2, PT, R2, 0x1, PT ;  /* 0x000000010200780c */ /* 0x000fe40003f45270 */
[-CC-:B------:R-:W-:Y:S02]  /*8330*/  SHF.R.U64 R18, R6, R21.reuse, R22.reuse ;  /* 0x0000001506127219 */ /* 0x180fe40000001216 */
[----:B------:R-:W-:Y:S01]  /*8340*/  SHF.R.U32.HI R21, RZ, R21, R22 ;  /* 0x00000015ff157219 */ /* 0x000fe20000011616 */
[----:B------:R-:W2:Y:S01]  /*8350*/  F2I.U32.TRUNC.NTZ R14, R14 ;  /* 0x0000000e000e7305 */ /* 0x000ea2000020f000 */
[----:B------:R-:W3:Y:S01]  /*8360*/  LDC.64 R4, c[0x0][0x8c8] ;  /* 0x00023200ff047b82 */ /* 0x000ee20000000a00 */
[----:B------:R-:W-:-:S05]  /*8370*/  IADD3 R23, P0, RZ, -R18, RZ ;  /* 0x80000012ff177210 */ /* 0x000fca0007f1e0ff */
[----:B------:R-:W-:Y:S02]  /*8380*/  IMAD.X R21, RZ, RZ, ~R21, P0 ;  /* 0x000000ffff157224 */ /* 0x000fe400000e0e15 */
[----:B------:R-:W4:Y:S01]  /*8390*/  LDC R22, c[0x0][0x8c0] ;  /* 0x00023000ff167b82 */ /* 0x000f220000000800 */
[----:B--2---:R-:W-:-:S07]  /*83a0*/  IMAD.MOV R15, RZ, RZ, -R14 ;  /* 0x000000ffff0f7224 */ /* 0x004fce00078e0a0e */
[----:B------:R-:W2:Y:S01]  /*83b0*/  LDC R27, c[0x0][0x900] ;  /* 0x00024000ff1b7b82 */ /* 0x000ea20000000800 */
[----:B-1----:R-:W-:-:S07]  /*83c0*/  @P2 IMAD R13, R7, R15, R20 ;  /* 0x0000000f070d2224 */ /* 0x002fce00078e0214 */
[----:B------:R-:W1:Y:S01]  /*83d0*/  LDC.64 R14, c[0x0][0x8e8] ;  /* 0x00023a00ff0e7b82 */ /* 0x000e620000000a00 */
[----:B---3--:R-:W-:-:S04]  /*83e0*/  IMAD R6, R21, R4, RZ ;  /* 0x0000000415067224 */ /* 0x008fc800078e02ff */
[C---:B------:R-:W-:Y:S02]  /*83f0*/  IMAD R7, R23.reuse, R5, R6 ;  /* 0x0000000517077224 */ /* 0x040fe400078e0206 */
[----:B------:R-:W-:Y:S01]  /*8400*/  IMAD.WIDE.U32 R4, R23, R4, R16 ;  /* 0x0000000417047225 */ /* 0x000fe200078e0010 */
[----:B------:R-:W3:Y:S04]  /*8410*/  LDC R6, c[0x0][0x8b0] ;  /* 0x00022c00ff067b82 */ /* 0x000ee80000000800 */
[----:B------:R-:W-:-:S04]  /*8420*/  IADD3 R5, R5, R7, RZ ;  /* 0x0000000705057210 */ /* 0x000fc80007ffe0ff */
[-CC-:B----4-:R-:W-:Y:S01]  /*8430*/  SHF.R.U64 R26, R4, R22.reuse, R5.reuse ;  /* 0x00000016041a7219 */ /* 0x190fe20000001205 */
[----:B------:R-:W4:Y:S01]  /*8440*/  LDC R25, c[0x0][0x8f0] ;  /* 0x00023c00ff197b82 */ /* 0x000f220000000800 */
[----:B------:R-:W-:Y:S02]  /*8450*/  SHF.R.U32.HI R5, RZ, R22, R5 ;  /* 0x00000016ff057219 */ /* 0x000fe40000011605 */
[----:B-1----:R-:W-:-:S05]  /*8460*/  ISETP.NE.U32.AND P0, PT, R14, RZ, PT ;  /* 0x000000ff0e00720c */ /* 0x002fca0003f05070 */
[----:B------:R-:W1:Y:S01]  /*8470*/  LDC R24, c[0x0][0x8e0] ;  /* 0x00023800ff187b82 */ /* 0x000e620000000800 */
[----:B------:R-:W-:Y:S02]  /*8480*/  ISETP.NE.AND.EX P0, PT, R15, RZ, PT, P0 ;  /* 0x000000ff0f00720c */ /* 0x000fe40003f05300 */
[----:B---3--:R-:W-:-:S05]  /*8490*/  SHF.R.U64 R23, R26, R6, R5 ;  /* 0x000000061a177219 */ /* 0x008fca0000001205 */
[----:B------:R-:W3:Y:S01]  /*84a0*/  LDC R22, c[0x0][0x8b8] ;  /* 0x00022e00ff167b82 */ /* 0x000ee20000000800 */
[----:B------:R-:W-:-:S04]  /*84b0*/  SHF.R.U32.HI R4, RZ, R6, R5 ;  /* 0x00000006ff047219 */ /* 0x000fc80000011605 */
[-CC-:B--2---:R-:W-:Y:S02]  /*84c0*/  SHF.R.U64 R21, R23, R27.reuse, R4.reuse ;  /* 0x0000001b17157219 */ /* 0x184fe40000001204 */
[----:B------:R-:W-:Y:S01]  /*84d0*/  SHF.R.U32.HI R27, RZ, R27, R4 ;  /* 0x0000001bff1b7219 */ /* 0x000fe20000011604 */
[----:B------:R-:W2:Y:S02]  /*84e0*/  LDC R20, c[0x0][0x8a8] ;  /* 0x00022a00ff147b82 */ /* 0x000ea40000000800 */
[----:B------:R-:W-:Y:S02]  /*84f0*/  IMAD.MOV.U32 R4, RZ, RZ, R21 ;  /* 0x000000ffff047224 */ /* 0x000fe400078e0015 */
[----:B------:R-:W-:Y:S01]  /*8500*/  IMAD.MOV.U32 R5, RZ, RZ, R27 ;  /* 0x000000ffff057224 */ /* 0x000fe200078e001b */
[----:B----4-:R-:W-:Y:S06]  /*8510*/  @!P0 BRA `(.L_x_202) ;  /* 0x0000000000288947 */ /* 0x010fec0003800000 */
[----:B------:R-:W4:Y:S02]  /*8520*/  LDC R4, c[0x0][0x8f4] ;  /* 0x00023d00ff047b82 */ /* 0x000f240000000800 */
[----:B----4-:R-:W-:-:S04]  /*8530*/  IADD3 R5, P0, R21, R4, RZ ;  /* 0x0000000415057210 */ /* 0x010fc80007f1e0ff */
[----:B------:R-:W-:-:S05]  /*8540*/  IADD3.X R27, RZ, R27, RZ, P0, !PT ;  /* 0x0000001bff1b7210 */ /* 0x000fca00007fe4ff */
[----:B------:R-:W-:-:S04]  /*8550*/  IMAD.WIDE.U32 R6, R27, R14, RZ ;  /* 0x0000000e1b067225 */ /* 0x000fc800078e00ff */
[----:B------:R-:W-:-:S04]  /*8560*/  IMAD.WIDE.U32 R6, P0, R5, R15, R6 ;  /* 0x0000000f05067225 */ /* 0x000fc80007800006 */
[----:B------:R-:W-:-:S04]  /*8570*/  IMAD.WIDE.U32 R4, R5, R14, RZ ;  /* 0x0000000e05047225 */ /* 0x000fc800078e00ff */
[----:B------:R-:W-:Y:S01]  /*8580*/  IMAD.MOV.U32 R4, RZ, RZ, R7 ;  /* 0x000000ffff047224 */ /* 0x000fe200078e0007 */
[----:B------:R-:W-:Y:S01]  /*8590*/  IADD3 RZ, P1, R5, R6, RZ ;  /* 0x0000000605ff7210 */ /* 0x000fe20007f3e0ff */
[----:B------:R-:W-:-:S04]  /*85a0*/  IMAD.X R5, RZ, RZ, RZ, P0 ;  /* 0x000000ffff057224 */ /* 0x000fc800000e06ff */
[----:B------:R-:W-:-:S08]  /*85b0*/  IMAD.WIDE.U32.X R4, R27, R15, R4, P1 ;  /* 0x0000000f1b047225 */ /* 0x000fd000008e0404 */
.L_x_202:
[----:B------:R-:W-:Y:S01]  /*85c0*/  SHF.R.U64 R25, R4, R25, R5 ;  /* 0x0000001904197219 */ /* 0x000fe20000001205 */
[----:B------:R-:W-:Y:S01]  /*85d0*/  IMAD.MOV.U32 R6, RZ, RZ, R18 ;  /* 0x000000ffff067224 */ /* 0x000fe200078e0012 */
[----:B------:R-:W-:Y:S02]  /*85e0*/  LOP3.LUT R4, R23, R12, RZ, 0xc0, !PT ;  /* 0x0000000c17047212 */ /* 0x000fe400078ec0ff */
[----:B------:R-:W-:Y:S02]  /*85f0*/  IADD3 R5, -R25, RZ, RZ ;  /* 0x000000ff19057210 */ /* 0x000fe40007ffe1ff */
[----:B------:R-:W-:Y:S01]  /*8600*/  LOP3.LUT R26, R26, R11, RZ, 0xc0, !PT ;  /* 0x0000000b1a1a7212 */ /* 0x000fe200078ec0ff */
[----:B------:R-:W-:Y:S02]  /*8610*/  IMAD R4, R9, R25, R4 ;  /* 0x0000001909047224 */ /* 0x000fe400078e0204 */
[----:B-1----:R-:W-:Y:S02]  /*8620*/  IMAD R21, R5, R24, R21 ;  /* 0x0000001805157224 */ /* 0x002fe400078e0215 */
[----:B---3--:R-:W-:-:S02]  /*8630*/  IMAD R13, R4, R22, R13 ;  /* 0x00000016040d7224 */ /* 0x008fc400078e020d */
[----:B--2---:R-:W-:Y:S02]  /*8640*/  IMAD R20, R21, R20, R26 ;  /* 0x0000001415147224 */ /* 0x004fe400078e021a */
[----:B------:R-:W-:-:S03]  /*8650*/  IMAD.MOV.U32 R4, RZ, RZ, 0x1 ;  /* 0x00000001ff047424 */ /* 0x000fc600078e00ff */
[----:B------:R-:W-:Y:S02]  /*8660*/  SEL R7, R20, R13, !P2 ;  /* 0x0000000d14077207 */ /* 0x000fe40005000000 */
[----:B------:R-:W-:-:S07]  /*8670*/  SEL R13, R13, R20, !P2 ;  /* 0x000000140d0d7207 */ /* 0x000fce0005000000 */
.L_x_200:
[----:B------:R-:W-:-:S13]  /*8680*/  LOP3.LUT P0, RZ, R4, 0xff, RZ, 0xc0, !PT ;  /* 0x000000ff04ff7812 */ /* 0x000fda000780c0ff */
[----:B------:R-:W-:Y:S05]  /*8690*/  @P0 BRA `(.L_x_203) ;  /* 0xfffffff000f00947 */ /* 0x000fea000383ffff */
.L_x_183:
[----:B------:R-:W-:-:S13]  /*86a0*/  ELECT P0, URZ, PT ;  /* 0x00000000003f782f */ /* 0x000fda0003800000 */
[----:B------:R-:W-:Y:S05]  /*86b0*/  @!P0 BRA `(.L_x_11) ;  /* 0x0000001400108947 */ /* 0x000fea0003800000 */
[----:B------:R-:W-:-:S04]  /*86c0*/  LOP3.LUT R19, R19, 0x2, RZ, 0xfc, !PT ;  /* 0x0000000213137812 */ /* 0x000fc800078efcff */
[----:B------:R-:W-:-:S13]  /*86d0*/  ISETP.NE.AND P1, PT, R19, 0x3, PT ;  /* 0x000000031300780c */ /* 0x000fda0003f25270 */
[----:B------:R-:W-:Y:S05]  /*86e0*/  @!P1 BRA `(.L_x_204) ;  /* 0x0000000000049947 */ /* 0x000fea0003800000 */
[----:B------:R-:W-:Y:S01]  /*86f0*/  BPT.TRAP 0x1 ;  /* 0x000000040000795c */ /* 0x000fe20000300000 */
.L_x_204:
[----:B------:R-:W-:Y:S01]  /*8700*/  MOV R0, 0x400 ;  /* 0x0000040000007802 */ /* 0x000fe20000000f00 */
[----:B------:R-:W-:Y:S01]  /*8710*/  IMAD.U32 R2, RZ, RZ, UR4 ;  /* 0x00000004ff027e24 */ /* 0x000fe2000f8e00ff */
[----:B------:R-:W-:-:S04]  /*8720*/  MOV R7, UR42 ;  /* 0x0000002a00077c02 */ /* 0x000fc80008000f00 */
[----:B------:R-:W-:Y:S02]  /*8730*/  LEA R7, R7, R0, 0x18 ;  /* 0x0000000007077211 */ /* 0x000fe400078ec0ff */
[----:B------:R-:W-:-:S03]  /*8740*/  SHF.L.U32 R0, R8, 0x1f, RZ ;  /* 0x0000001f08007819 */ /* 0x000fc600000006ff */
[----:B--2--5:R-:W-:-:S04]  /*8750*/  IMAD R3, R2, 0x8, R7 ;  /* 0x0000000802037824 */ /* 0x024fc800078e0207 */
[----:B------:R-:W2:Y:S02]  /*8760*/  SYNCS.PHASECHK.TRANS64.TRYWAIT P0, [R3+URZ+0x98], R0 ;  /* 0x00009800030075a7 */ /* 0x000ea4000800017f */
[----:B--2---:R-:W-:Y:S05]  /*8770*/  @!P0 BRA `(.L_x_205) ;  /* 0x0000001400848947 */ /* 0x004fea0003800000 */
.L_x_237:
[----:B------:R-:W-:Y:S05]  /*8780*/  @!P1 BRA `(.L_x_206) ;  /* 0x0000000000049947 */ /* 0x000fea0003800000 */
[----:B------:R-:W-:Y:S01]  /*8790*/  BPT.TRAP 0x1 ;  /* 0x000000040000795c */ /* 0x000fe20000300000 */
.L_x_206:
[----:B------:R-:W-:-:S04]  /*87a0*/  UIADD3 UR5, UR4, 0x1, URZ ;  /* 0x0000000104057890 */ /* 0x000fc8000fffe03f */
[----:B------:R-:W-:Y:S02]  /*87b0*/  UISETP.NE.AND UP0, UPT, UR5, 0x3, UPT ;  /* 0x000000030500788c */ /* 0x000fe4000bf05270 */
[----:B------:R-:W-:Y:S02]  /*87c0*/  MOV R2, UR5 ;  /* 0x0000000500027c02 */ /* 0x000fe40008000f00 */
[----:B------:R-:W-:Y:S02]  /*87d0*/  USEL UR5, URZ, 0x1, UP0 ;  /* 0x000000013f057887 */ /* 0x000fe40008000000 */
[----:B------:R-:W-:-:S04]  /*87e0*/  PLOP3.LUT P0, PT, PT, PT, UP0, 0x80, 0x0 ;  /* 0x000000000000781c */ /* 0x000fc80003f0f008 */
[----:B------:R-:W-:Y:S02]  /*87f0*/  SEL R2, R2, RZ, P0 ;  /* 0x000000ff02027207 */ /* 0x000fe40000000000 */
[----:B--2---:R-:W-:-:S03]  /*8800*/  LOP3.LUT R3, R8, UR5, RZ, 0x3c, !PT ;  /* 0x0000000508037c12 */ /* 0x004fc6000f8e3cff */
[----:B-1----:R-:W-:Y:S01]  /*8810*/  IMAD R5, R2, 0x8, R7 ;  /* 0x0000000802057824 */ /* 0x002fe200078e0207 */
[----:B------:R-:W-:-:S04]  /*8820*/  SHF.L.U32 R0, R3, 0x1f, RZ ;  /* 0x0000001f03007819 */ /* 0x000fc800000006ff */
[----:B------:R-:W1:Y:S02]  /*8830*/  SYNCS.PHASECHK.TRANS64.TRYWAIT P0, [R5+URZ+0x98], R0 ;  /* 0x00009800050075a7 */ /* 0x000e64000800017f */
[----:B-1----:R-:W-:Y:S05]  /*8840*/  @!P0 BRA `(.L_x_207) ;  /* 0x0000001400648947 */ /* 0x002fea0003800000 */
.L_x_238:
[----:B------:R-:W-:Y:S05]  /*8850*/  @!P1 BRA `(.L_x_208) ;  /* 0x0000000000049947 */ /* 0x000fea0003800000 */
[----:B------:R-:W-:Y:S01]  /*8860*/  BPT.TRAP 0x1 ;  /* 0x000000040000795c */ /* 0x000fe20000300000 */
.L_x_208:
[----:B-1----:R-:W-:-:S05]  /*8870*/  VIADD R0, R2, 0x1 ;  /* 0x0000000102007836 */ /* 0x002fca0000000000 */
[----:B------:R-:W-:-:S04]  /*8880*/  ISETP.NE.AND P0, PT, R0, 0x3, PT ;  /* 0x000000030000780c */ /* 0x000fc80003f05270 */
[----:B------:R-:W-:Y:S02]  /*8890*/  SEL R2, RZ, 0x1, P0 ;  /* 0x00000001ff027807 */ /* 0x000fe40000000000 */
[----:B------:R-:W-:Y:S02]  /*88a0*/  SEL R0, R0, RZ, P0 ;  /* 0x000000ff00007207 */ /* 0x000fe40000000000 */
[----:B------:R-:W-:Y:S02]  /*88b0*/  LOP3.LUT R2, R3, R2, RZ, 0x3c, !PT ;  /* 0x0000000203027212 */ /* 0x000fe400078e3cff */
[----:B------:R-:W-:Y:S02]  /*88c0*/  LEA R3, R0, R7, 0x3 ;  /* 0x0000000700037211 */ /* 0x000fe400078e18ff */
[----:B------:R-:W-:-:S07]  /*88d0*/  SHF.L.U32 R0, R2, 0x1f, RZ ;  /* 0x0000001f02007819 */ /* 0x000fce00000006ff */
.L_x_209:
[----:B-1----:R1:W2:Y:S02]  /*88e0*/  SYNCS.PHASECHK.TRANS64.TRYWAIT P0, [R3+URZ+0x98], R0 ;  /* 0x00009800030075a7 */ /* 0x0022a4000800017f */
[----:B--2---:R-:W-:Y:S05]  /*88f0*/  @!P0 NANOSLEEP.SYNCS 0x989680 ;  /* 0x009896800000895d */ /* 0x004fea0003900000 */
[----:B------:R-:W2:Y:S02]  /*8900*/  @!P0 SYNCS.PHASECHK.TRANS64 P0, [R3+URZ+0x98], R0 ;  /* 0x00009800030085a7 */ /* 0x000ea4000800007f */
[----:B--2---:R-:W-:Y:S05]  /*8910*/  @P0 BRA `(.L_x_11) ;  /* 0x0000001000780947 */ /* 0x004fea0003800000 */
[----:B------:R-:W-:Y:S05]  /*8920*/  BRA `(.L_x_209) ;  /* 0xfffffffc00ec7947 */ /* 0x000fea000383ffff */
.L_x_178:
[----:B------:R-:W-:Y:S01]  /*8930*/  LOP3.LUT P0, RZ, R10, 0xff, RZ, 0xc0, !PT ;  /* 0x000000ff0aff7812 */ /* 0x000fe2000780c0ff */
[----:B------:R-:W-:Y:S02]  /*8940*/  IMAD.MOV.U32 R3, RZ, RZ, 0x1 ;  /* 0x00000001ff037424 */ /* 0x000fe400078e00ff */
[----:B------:R-:W-:-:S10]  /*8950*/  IMAD.MOV.U32 R0, RZ, RZ, RZ ;  /* 0x000000ffff007224 */ /* 0x000fd400078e00ff */
[----:B------:R-:W-:Y:S05]  /*8960*/  @!P0 BRA `(.L_x_210) ;  /* 0x0000000c00208947 */ /* 0x000fea0003800000 */
[----:B------:R-:W1:Y:S01]  /*8970*/  LDC R0, c[0x0][0x28c] ;  /* 0x0000a300ff007b82 */ /* 0x000e620000000800 */
[C---:B------:R-:W-:Y:S01]  /*8980*/  LOP3.LUT P2, RZ, R18.reuse, 0x7f, RZ, 0xc0, !PT ;  /* 0x0000007f12ff7812 */ /* 0x040fe2000784c0ff */
[----:B------:R-:W-:Y:S01]  /*8990*/  ULDC UR5, c[0x0][0x900] ;  /* 0x0002400000057ab9 */ /* 0x000fe20000000800 */
[----:B------:R-:W-:Y:S01]  /*89a0*/  LOP3.LUT P0, RZ, R18, 0x1f, RZ, 0xc0, !PT ;  /* 0x0000001f12ff7812 */ /* 0x000fe2000780c0ff */
[----:B------:R-:W-:Y:S01]  /*89b0*/  UMOV UR6, 0xffffffff ;  /* 0xffffffff00067882 */ /* 0x000fe20000000000 */
[----:B------:R-:W-:Y:S01]  /*89c0*/  BSSY B0, `(.L_x_210) ;  /* 0x00000c2000007945 */ /* 0x000fe20003800000 */
[----:B------:R-:W-:Y:S01]  /*89d0*/  USHF.L.U32 UR6, UR6, UR5, URZ ;  /* 0x0000000506067299 */ /* 0x000fe2000800063f */
[----:B------:R-:W-:Y:S01]  /*89e0*/  IMAD.MOV.U32 R10, RZ, RZ, 0x1 ;  /* 0x00000001ff0a7424 */ /* 0x000fe200078e00ff */
[----:B------:R-:W-:Y:S01]  /*89f0*/  LOP3.LUT R18, R22, 0x2, RZ, 0xfc, !PT ;  /* 0x0000000216127812 */ /* 0x000fe200078efcff */
[----:B------:R-:W-:Y:S01]  /*8a00*/  ULDC UR4, c[0x0][0x8a8] ;  /* 0x00022a0000047ab9 */ /* 0x000fe20000000800 */
[----:B------:R-:W-:Y:S01]  /*8a10*/  PLOP3.LUT P0, PT, P0, P2, PT, 0x8a, 0x0 ;  /* 0x000000000000781c */ /* 0x000fe20000705172 */
[----:B------:R-:W-:Y:S01]  /*8a20*/  UMOV UR7, 0x1 ;  /* 0x0000000100077882 */ /* 0x000fe20000000000 */
[----:B------:R-:W-:-:S02]  /*8a30*/  UIADD3 UR15, UR4, -0x1, URZ ;  /* 0xffffffff040f7890 */ /* 0x000fc4000fffe03f */
[----:B------:R-:W-:Y:S02]  /*8a40*/  USHF.L.U32 UR17, UR7, UR5, URZ ;  /* 0x0000000507117299 */ /* 0x000fe4000800063f */
[----:B------:R-:W-:Y:S01]  /*8a50*/  ULOP3.LUT UR16, URZ, UR6, URZ, 0x33, !UPT ;  /* 0x000000063f107292 */ /* 0x000fe2000f8e333f */
[----:B------:R-:W-:Y:S01]  /*8a60*/  ULDC.64 UR20, c[0x0][0x198] ;  /* 0x0000660000147ab9 */ /* 0x000fe20000000a00 */
[----:B-1----:R-:W-:-:S04]  /*8a70*/  IADD3 R0, R0, 0x3f, RZ ;  /* 0x0000003f00007810 */ /* 0x002fc80007ffe0ff */
[----:B------:R-:W-:-:S04]  /*8a80*/  SHF.R.S32.HI R3, RZ, 0x1f, R0 ;  /* 0x0000001fff037819 */ /* 0x000fc80000011400 */
[----:B------:R-:W-:Y:S02]  /*8a90*/  LEA.HI R3, R3, R0, RZ, 0x6 ;  /* 0x0000000003037211 */ /* 0x000fe400078f30ff */
[----:B------:R-:W-:Y:S02]  /*8aa0*/  MOV R0, RZ ;  /* 0x000000ff00007202 */ /* 0x000fe40000000f00 */
[----:B------:R-:W-:Y:S01]  /*8ab0*/  SHF.R.S32.HI R11, RZ, 0x6, R3 ;  /* 0x00000006ff0b7819 */ /* 0x000fe20000011403 */
[----:B------:R-:W-:-:S04]  /*8ac0*/  IMAD.MOV.U32 R3, RZ, RZ, 0x1 ;  /* 0x00000001ff037424 */ /* 0x000fc800078e00ff */
[----:B------:R-:W-:-:S07]  /*8ad0*/  VIADD R12, R11, 0x1 ;  /* 0x000000010b0c7836 */ /* 0x000fce0000000000 */
.L_x_222:
[----:B------:R-:W-:-:S03]  /*8ae0*/  UMOV UR4, 0xffffffff ;  /* 0xffffffff00047882 */ /* 0x000fc60000000000 */
[----:B------:R-:W-:Y:S05]  /*8af0*/  BRA.DIV UR4, `(.L_x_211) ;  /* 0x0000001204cc7947 */ /* 0x000fea000b800000 */
[----:B------:R-:W-:-:S13]  /*8b00*/  ELECT P6, URZ, PT ;  /* 0x00000000003f782f */ /* 0x000fda00038c0000 */
.L_x_241:
[----:B------:R-:W1:Y:S01]  /*8b10*/  LDC R4, c[0x0][0x28c] ;  /* 0x0000a300ff047b82 */ /* 0x000e620000000800 */
[----:B------:R-:W-:Y:S01]  /*8b20*/  BSSY B1, `(.L_x_212) ;  /* 0x0000037000017945 */ /* 0x000fe20003800000 */
[----:B-1----:R-:W-:-:S13]  /*8b30*/  ISETP.LT.OR P6, PT, R4, 0x1, !P6 ;  /* 0x000000010400780c */ /* 0x002fda00077c1670 */
[----:B------:R-:W-:Y:S05]  /*8b40*/  @P6 BRA `(.L_x_213) ;  /* 0x0000000000d06947 */ /* 0x000fea0003800000 */
[----:B------:R-:W-:Y:S01]  /*8b50*/  IMAD.SHL.U32 R14, R7, 0x40, RZ ;  /* 0x00000040070e7824 */ /* 0x000fe200078e00ff */
[----:B------:R-:W-:Y:S01]  /*8b60*/  SHF.L.U32 R13, R13, 0x7, RZ ;  /* 0x000000070d0d7819 */ /* 0x000fe200000006ff */
[----:B------:R-:W-:Y:S01]  /*8b70*/  IMAD.MOV.U32 R19, RZ, RZ, RZ ;  /* 0x000000ffff137224 */ /* 0x000fe200078e00ff */
[----:B------:R-:W-:Y:S01]  /*8b80*/  MOV R5, R3 ;  /* 0x0000000300057202 */ /* 0x000fe20000000f00 */
[----:B------:R-:W-:Y:S02]  /*8b90*/  IMAD.MOV.U32 R4, RZ, RZ, R12 ;  /* 0x000000ffff047224 */ /* 0x000fe400078e000c */
[----:B------:R-:W-:-:S07]  /*8ba0*/  IMAD.MOV.U32 R7, RZ, RZ, R0 ;  /* 0x000000ffff077224 */ /* 0x000fce00078e0000 */
.L_x_217:
[----:B------:R-:W1:Y:S01]  /*8bb0*/  S2R R9, SR_CgaCtaId ;  /* 0x0000000000097919 */ /* 0x000e620000008800 */
[----:B------:R-:W-:-:S04]  /*8bc0*/  MOV R8, 0x400 ;  /* 0x0000040000087802 */ /* 0x000fc80000000f00 */
[----:B-1----:R-:W-:Y:S02]  /*8bd0*/  LEA R20, R9, R8, 0x18 ;  /* 0x0000000809147211 */ /* 0x002fe400078ec0ff */
[----:B------:R-:W-:Y:S01]  /*8be0*/  SHF.L.U32 R8, R5, 0x1f, RZ ;  /* 0x0000001f05087819 */ /* 0x000fe200000006ff */
[----:B------:R-:W1:Y:S01]  /*8bf0*/  @!P2 LDC R9, c[0x0][0x500] ;  /* 0x00014000ff09ab82 */ /* 0x000e620000000800 */
[----:B------:R-:W-:-:S04]  /*8c00*/  LEA R15, R7, R20, 0x3 ;  /* 0x00000014070f7211 */ /* 0x000fc800078e18ff */
[----:B------:R-:W2:Y:S02]  /*8c10*/  SYNCS.PHASECHK.TRANS64.TRYWAIT P1, [R15+URZ+0x40], R8 ;  /* 0x000040080f0075a7 */ /* 0x000ea4000802017f */
[----:B--2---:R-:W-:Y:S05]  /*8c20*/  @!P1 BRA `(.L_x_214) ;  /* 0x0000001000a09947 */ /* 0x004fea0003800000 */
.L_x_242:
[----:B--2---:R-:W-:Y:S01]  /*8c30*/  PRMT R8, R18, 0x9910, RZ ;  /* 0x0000991012087816 */ /* 0x004fe200000000ff */
[----:B-1----:R1:W-:Y:S03]  /*8c40*/  @!P2 SYNCS.ARRIVE.TRANS64 RZ, [R15+URZ], R9 ;  /* 0x000000090fffa9a7 */ /* 0x0023e6000800003f */
[----:B------:R-:W-:-:S13]  /*8c50*/  ISETP.NE.AND P1, PT, R8, 0x2, PT ;  /* 0x000000020800780c */ /* 0x000fda0003f25270 */
[----:B-1----:R-:W-:Y:S05]  /*8c60*/  @P1 BRA `(.L_x_215) ;  /* 0x0000000000041947 */ /* 0x002fea0003800000 */
[----:B------:R-:W-:Y:S01]  /*8c70*/  BPT.TRAP 0x1 ;  /* 0x000000040000795c */ /* 0x000fe20000300000 */
.L_x_215:
[----:B------:R-:W-:Y:S05]  /*8c80*/  @P0 BRA `(.L_x_216) ;  /* 0x0000000000040947 */ /* 0x000fea0003800000 */
[----:B------:R-:W-:Y:S01]  /*8c90*/  BPT.TRAP 0x1 ;  /* 0x000000040000795c */ /* 0x000fe20000300000 */
.L_x_216:
[C---:B------:R-:W-:Y:S01]  /*8ca0*/  IMAD R8, R7.reuse, 0x4000, R20 ;  /* 0x0000400007087824 */ /* 0x040fe200078e0214 */
[----:B------:R-:W-:Y:S01]  /*8cb0*/  LEA R20, R7, R20, 0xd ;  /* 0x0000001407147211 */ /* 0x000fe200078e68ff */
[----:B------:R-:W-:Y:S01]  /*8cc0*/  UIADD3 UR4, UP0, UR20, 0xf0, URZ ;  /* 0x000000f014047890 */ /* 0x000fe2000ff1e03f */
[----:B------:R-:W-:Y:S01]  /*8cd0*/  R2UR UR9, R15 ;  /* 0x000000000f0972ca */ /* 0x000fe200000e0000 */
[----:B------:R-:W-:Y:S01]  /*8ce0*/  UIADD3 UR22, UP1, UR20, 0x1f0, URZ ;  /* 0x000001f014167890 */ /* 0x000fe2000ff3e03f */
[----:B------:R-:W-:Y:S01]  /*8cf0*/  R2UR UR5, R8 ;  /* 0x00000000080572ca */ /* 0x000fe200000e0000 */
[----:B------:R-:W-:Y:S01]  /*8d00*/  VIADD R7, R7, 0x1 ;  /* 0x0000000107077836 */ /* 0x000fe20000000000 */
[----:B------:R-:W-:Y:S01]  /*8d10*/  R2UR UR8, R20 ;  /* 0x00000000140872ca */ /* 0x000fe200000e0000 */
[----:B------:R-:W-:Y:S01]  /*8d20*/  UIADD3.X UR23, URZ, UR21, URZ, UP1, !UPT ;  /* 0x000000153f177290 */ /* 0x000fe20008ffe43f */
[----:B------:R-:W-:Y:S01]  /*8d30*/  R2UR UR11, R13 ;  /* 0x000000000d0b72ca */ /* 0x000fe200000e0000 */
[----:B------:R-:W-:Y:S01]  /*8d40*/  UMOV UR6, 0x0 ;  /* 0x0000000000067882 */ /* 0x000fe20000000000 */
[C---:B------:R-:W-:Y:S01]  /*8d50*/  R2UR UR10, R19.reuse ;  /* 0x00000000130a72ca */ /* 0x040fe200000e0000 */
[----:B------:R-:W-:Y:S01]  /*8d60*/  UMOV UR7, 0x10000000 ;  /* 0x1000000000077882 */ /* 0x000fe20000000000 */
[----:B------:R-:W-:Y:S01]  /*8d70*/  R2UR UR12, R6 ;  /* 0x00000000060c72ca */ /* 0x000fe200000e0000 */
[----:B------:R-:W-:Y:S01]  /*8d80*/  VIADD R19, R19, 0x40 ;  /* 0x0000004013137836 */ /* 0x000fe20000000000 */
[----:B------:R-:W-:-:S02]  /*8d90*/  IADD3 R4, R4, -0x1, RZ ;  /* 0xffffffff04047810 */ /* 0x000fc40007ffe0ff */
[----:B------:R-:W-:Y:S01]  /*8da0*/  R2UR UR18, R14 ;  /* 0x000000000e1272ca */ /* 0x000fe200000e0000 */
[----:B------:R-:W-:Y:S01]  /*8db0*/  UIADD3 UR13, UR5, 0x6400, URZ ;  /* 0x00006400050d7890 */ /* 0x000fe2000fffe03f */
[----:B------:R-:W-:Y:S01]  /*8dc0*/  ISETP.GT.AND P3, PT, R4, 0x1, PT ;  /* 0x000000010400780c */ /* 0x000fe20003f64270 */
[----:B------:R-:W-:Y:S01]  /*8dd0*/  UIADD3.X UR5, URZ, UR21, URZ, UP0, !UPT ;  /* 0x000000153f057290 */ /* 0x000fe200087fe43f */
[----:B------:R-:W-:Y:S01]  /*8de0*/  ISETP.NE.AND P1, PT, R7, 0x8, PT ;  /* 0x000000080700780c */ /* 0x000fe20003f25270 */
[----:B------:R-:W-:-:S03]  /*8df0*/  UIADD3 UR14, UR8, 0x26400, URZ ;  /* 0x00026400080e7890 */ /* 0x000fc6000fffe03f */
[----:B------:R-:W-:Y:S01]  /*8e00*/  UMOV UR8, UR13 ;  /* 0x0000000d00087c82 */ /* 0x000fe20008000000 */
[----:B------:R-:W-:Y:S02]  /*8e10*/  SEL R8, RZ, 0x1, P1 ;  /* 0x00000001ff087807 */ /* 0x000fe40000800000 */
[----:B------:R-:W-:Y:S01]  /*8e20*/  SEL R7, R7, RZ, P1 ;  /* 0x000000ff07077207 */ /* 0x000fe20000800000 */
[----:B------:R1:W-:Y:S01]  /*8e30*/  UTMALDG.3D [UR8], [UR4], desc[UR6] ;  /* 0x00000608040075b4 */ /* 0x0003e20008011000 */
[----:B------:R-:W-:Y:S01]  /*8e40*/  LOP3.LUT R5, R5, R8, RZ, 0x3c, !PT ;  /* 0x0000000805057212 */ /* 0x000fe200078e3cff */
[----:B-1----:R-:W-:Y:S01]  /*8e50*/  UMOV UR8, UR14 ;  /* 0x0000000e00087c82 */ /* 0x002fe20008000000 */
[----:B------:R-:W-:Y:S02]  /*8e60*/  UMOV UR11, UR18 ;  /* 0x00000012000b7c82 */ /* 0x000fe40008000000 */
[----:B------:R1:W-:Y:S02]  /*8e70*/  UTMALDG.3D [UR8], [UR22], desc[UR6] ;  /* 0x00000608160075b4 */ /* 0x0003e40008011000 */
[----:B-1----:R-:W-:Y:S05]  /*8e80*/  @P3 BRA `(.L_x_217) ;  /* 0xfffffffc00483947 */ /* 0x002fea000383ffff */
.L_x_213:
[----:B------:R-:W-:Y:S05]  /*8e90*/  BSYNC B1 ;  /* 0x0000000000017941 */ /* 0x000fea0003800000 */
.L_x_212:
[----:B------:R-:W-:Y:S01]  /*8ea0*/  LOP3.LUT P3, RZ, R10, 0xff, RZ, 0xc0, !PT ;  /* 0x000000ff0aff7812 */ /* 0x000fe2000786c0ff */
[----:B------:R-:W-:Y:S01]  /*8eb0*/  ULDC.64 UR4, c[0x0][0x8f8] ;  /* 0x00023e0000047ab9 */ /* 0x000fe20000000a00 */
[----:B------:R-:W-:Y:S01]  /*8ec0*/  IADD3 R0, R11, R0, RZ ;  /* 0x000000000b007210 */ /* 0x000fe20007ffe0ff */
[----:B------:R-:W-:Y:S01]  /*8ed0*/  BSSY B1, `(.L_x_218) ;  /* 0x000006e000017945 */ /* 0x000fe20003800000 */
[----:B------:R-:W-:Y:S01]  /*8ee0*/  IADD3 R16, P4, R16, UR36, RZ ;  /* 0x0000002410107c10 */ /* 0x000fe2000ff9e0ff */
[----:B------:R-:W-:Y:S01]  /*8ef0*/  IMAD.MOV.U32 R13, RZ, RZ, -0x1 ;  /* 0xffffffffff0d7424 */ /* 0x000fe200078e00ff */
[----:B------:R-:W-:Y:S02]  /*8f00*/  SHF.R.U32.HI R4, RZ, 0x3, R0 ;  /* 0x00000003ff047819 */ /* 0x000fe40000011600 */
[----:B------:R-:W-:Y:S02]  /*8f10*/  ISETP.GT.U32.AND P1, PT, R0, 0x7, PT ;  /* 0x000000070000780c */ /* 0x000fe40003f24070 */
[----:B------:R-:W-:-:S02]  /*8f20*/  LOP3.LUT R4, R4, 0x1, RZ, 0xc0, !PT ;  /* 0x0000000104047812 */ /* 0x000fc400078ec0ff */
[----:B------:R-:W-:Y:S01]  /*8f30*/  ISETP.LT.U32.AND P1, PT, R11, 0x8, P1 ;  /* 0x000000080b00780c */ /* 0x000fe20000f21070 */
[----:B------:R-:W1:Y:S01]  /*8f40*/  @P3 S2R R6, SR_CgaCtaId ;  /* 0x0000000000063919 */ /* 0x000e620000008800 */
[----:B------:R-:W-:Y:S02]  /*8f50*/  @P3 MOV R5, 0x400 ;  /* 0x0000040000053802 */ /* 0x000fe40000000f00 */
[----:B------:R-:W-:Y:S02]  /*8f60*/  IADD3.X R17, R17, UR41, RZ, P4, !PT ;  /* 0x0000002911117c10 */ /* 0x000fe4000a7fe4ff */
[----:B------:R-:W-:Y:S02]  /*8f70*/  ISETP.GE.U32.AND P4, PT, R16, UR4, PT ;  /* 0x0000000410007c0c */ /* 0x000fe4000bf86070 */
[----:B------:R-:W-:Y:S02]  /*8f80*/  MOV R7, 0xffffffff ;  /* 0xffffffff00077802 */ /* 0x000fe40000000f00 */
[----:B------:R-:W-:-:S02]  /*8f90*/  LOP3.LUT R0, R0, 0x7, RZ, 0xc0, !PT ;  /* 0x0000000700007812 */ /* 0x000fc400078ec0ff */
[----:B------:R-:W-:Y:S02]  /*8fa0*/  PRMT R10, RZ, 0x7610, R10 ;  /* 0x00007610ff0a7816 */ /* 0x000fe4000000000a */
[----:B-1----:R-:W-:Y:S01]  /*8fb0*/  @P3 LEA R5, R6, R5, 0x18 ;  /* 0x0000000506053211 */ /* 0x002fe200078ec0ff */
[----:B------:R-:W-:-:S03]  /*8fc0*/  IMAD.MOV.U32 R6, RZ, RZ, -0x1 ;  /* 0xffffffffff067424 */ /* 0x000fc600078e00ff */
[----:B------:R1:W-:Y:S01]  /*8fd0*/  @P3 SYNCS.ARRIVE.TRANS64.A1T0 RZ, [R5+URZ+0xb8], RZ ;  /* 0x0000b8ff05ff39a7 */ /* 0x0003e2000810003f */
[----:B------:R-:W-:Y:S02]  /*8fe0*/  ISETP.NE.U32.AND P3, PT, R4, 0x1, PT ;  /* 0x000000010400780c */ /* 0x000fe40003f65070 */
[----:B------:R-:W-:Y:S02]  /*8ff0*/  SEL R4, RZ, 0x1, !P1 ;  /* 0x00000001ff047807 */ /* 0x000fe40004800000 */
[----:B------:R-:W-:Y:S02]  /*9000*/  ISETP.GE.U32.AND.EX P1, PT, R17, UR5, PT, P4 ;  /* 0x0000000511007c0c */ /* 0x000fe4000bf26140 */
[----:B------:R-:W-:-:S04]  /*9010*/  ISETP.GT.U32.AND P3, PT, R11, 0x7, !P3 ;  /* 0x000000070b00780c */ /* 0x000fc80005f64070 */
[----:B-1----:R-:W-:-:S04]  /*9020*/  SEL R5, RZ, 0x1, !P3 ;  /* 0x00000001ff057807 */ /* 0x002fc80005800000 */
[--C-:B------:R-:W-:Y:S02]  /*9030*/  LOP3.LUT R3, R5, R3, R4.reuse, 0x96, !PT ;  /* 0x0000000305037212 */ /* 0x100fe400078e9604 */
[----:B------:R-:W-:Y:S01]  /*9040*/  PRMT R4, RZ, 0x7610, R4 ;  /* 0x00007610ff047816 */ /* 0x000fe20000000004 */
[----:B------:R-:W-:Y:S06]  /*9050*/  @P1 BRA `(.L_x_219) ;  /* 0x0000000400541947 */ /* 0x000fec0003800000 */
[----:B------:R-:W-:Y:S01]  /*9060*/  ULDC.64 UR4, c[0x0][0x8d0] ;  /* 0x0002340000047ab9 */ /* 0x000fe20000000a00 */
[----:B------:R-:W1:Y:S01]  /*9070*/  S2R R14, SR_CTAID.X ;  /* 0x00000000000e7919 */ /* 0x000e620000002500 */
[----:B------:R-:W-:Y:S01]  /*9080*/  ISETP.NE.U32.AND P1, PT, RZ, UR4, PT ;  /* 0x00000004ff007c0c */ /* 0x000fe2000bf25070 */
[----:B------:R-:W-:Y:S01]  /*9090*/  ULDC UR7, c[0x0][0x8d8] ;  /* 0x0002360000077ab9 */ /* 0x000fe20000000800 */
[----:B------:R-:W-:Y:S01]  /*90a0*/  MOV R4, R16 ;  /* 0x0000001000047202 */ /* 0x000fe20000000f00 */
[----:B------:R-:W2:Y:S01]  /*90b0*/  S2R R13, SR_CTAID.Y ;  /* 0x00000000000d7919 */ /* 0x000ea20000002600 */
[----:B------:R-:W-:Y:S01]  /*90c0*/  ISETP.NE.AND.EX P1, PT, RZ, UR5, PT, P1 ;  /* 0x00000005ff007c0c */ /* 0x000fe2000bf25310 */
[----:B------:R-:W-:-:S12]  /*90d0*/  IMAD.MOV.U32 R5, RZ, RZ, R17 ;  /* 0x000000ffff057224 */ /* 0x000fd800078e0011 */
[----:B------:R-:W-:Y:S05]  /*90e0*/  @!P1 BRA `(.L_x_220) ;  /* 0x0000000000289947 */ /* 0x000fea0003800000 */
[----:B------:R-:W-:Y:S02]  /*90f0*/  ULDC UR6, c[0x0][0x8dc] ;  /* 0x0002370000067ab9 */ /* 0x000fe40000000800 */
[----:B------:R-:W-:-:S04]  /*9100*/  IADD3 R9, P1, R16, UR6, RZ ;  /* 0x0000000610097c10 */ /* 0x000fc8000ff3e0ff */
[----:B------:R-:W-:-:S05]  /*9110*/  IADD3.X R15, RZ, R17, RZ, P1, !PT ;  /* 0x00000011ff0f7210 */ /* 0x000fca0000ffe4ff */
[----:B------:R-:W-:-:S04]  /*9120*/  IMAD.WIDE.U32 R6, R15, UR4, RZ ;  /* 0x000000040f067c25 */ /* 0x000fc8000f8e00ff */
[----:B------:R-:W-:-:S04]  /*9130*/  IMAD.WIDE.U32 R6, P1, R9, UR5, R6 ;  /* 0x0000000509067c25 */ /* 0x000fc8000f820006 */
[----:B------:R-:W-:Y:S01]  /*9140*/  IMAD.WIDE.U32 R8, R9, UR4, RZ ;  /* 0x0000000409087c25 */ /* 0x000fe2000f8e00ff */
[----:B------:R-:W-:-:S03]  /*9150*/  MOV R4, R7 ;  /* 0x0000000700047202 */ /* 0x000fc60000000f00 */
[----:B------:R-:W-:Y:S01]  /*9160*/  IMAD.X R5, RZ, RZ, RZ, P1 ;  /* 0x000000ffff057224 */ /* 0x000fe200008e06ff */
[----:B------:R-:W-:-:S05]  /*9170*/  IADD3 RZ, P1, R9, R6, RZ ;  /* 0x0000000609ff7210 */ /* 0x000fca0007f3e0ff */
[----:B------:R-:W-:-:S08]  /*9180*/  IMAD.WIDE.U32.X R4, R15, UR5, R4, P1 ;  /* 0x000000050f047c25 */ /* 0x000fd000088e0404 */
.L_x_220:
[--C-:B------:R-:W-:Y:S01]  /*9190*/  SHF.R.U64 R8, R4, UR7, R5.reuse ;  /* 0x0000000704087c19 */ /* 0x100fe20008001205 */
[----:B------:R-:W-:Y:S01]  /*91a0*/  ULDC.64 UR4, c[0x0][0x8c8] ;  /* 0x0002320000047ab9 */ /* 0x000fe20000000a00 */
[----:B------:R-:W-:Y:S01]  /*91b0*/  SHF.R.U32.HI R4, RZ, UR7, R5 ;  /* 0x00000007ff047c19 */ /* 0x000fe20008011605 */
[----:B------:R-:W3:Y:S01]  /*91c0*/  LDC R25, c[0x0][0x144] ;  /* 0x00005100ff197b82 */ /* 0x000ee20000000800 */
[----:B------:R-:W-:Y:S01]  /*91d0*/  IADD3 R7, P1, RZ, -R8, RZ ;  /* 0x80000008ff077210 */ /* 0x000fe20007f3e0ff */
[----:B------:R-:W-:Y:S01]  /*91e0*/  ULDC.64 UR8, c[0x0][0x8e8] ;  /* 0x00023a0000087ab9 */ /* 0x000fe20000000a00 */
[----:B-1----:R-:W-:Y:S01]  /*91f0*/  I2FP.F32.U32 R9, R14 ;  /* 0x0000000e00097245 */ /* 0x002fe20000201000 */
[----:B------:R-:W-:Y:S02]  /*9200*/  ULDC UR6, c[0x0][0x8b0] ;  /* 0x00022c0000067ab9 */ /* 0x000fe40000000800 */
[----:B------:R-:W-:Y:S01]  /*9210*/  IMAD.X R4, RZ, RZ, ~R4, P1 ;  /* 0x000000ffff047224 */ /* 0x000fe200008e0e04 */
[----:B------:R-:W-:Y:S01]  /*9220*/  ISETP.NE.U32.AND P1, PT, RZ, UR8, PT ;  /* 0x00000008ff007c0c */ /* 0x000fe2000bf25070 */
[----:B------:R-:W1:Y:S02]  /*9230*/  LDC R20, c[0x0][0x148] ;  /* 0x00005200ff147b82 */ /* 0x000e640000000800 */
[----:B------:R-:W-:Y:S01]  /*9240*/  IMAD R6, R4, UR4, RZ ;  /* 0x0000000404067c24 */ /* 0x000fe2000f8e02ff */
[----:B------:R-:W-:Y:S01]  /*9250*/  ISETP.NE.AND.EX P1, PT, RZ, UR9, PT, P1 ;  /* 0x00000009ff007c0c */ /* 0x000fe2000bf25310 */
[----:B------:R-:W-:Y:S01]  /*9260*/  IMAD.WIDE.U32 R4, R7, UR4, R16 ;  /* 0x0000000407047c25 */ /* 0x000fe2000f8e0010 */
[----:B------:R-:W-:-:S03]  /*9270*/  ULDC UR4, c[0x0][0x150] ;  /* 0x0000540000047ab9 */ /* 0x000fc60000000800 */
[----:B------:R-:W-:Y:S02]  /*9280*/  IMAD R7, R7, UR5, R6 ;  /* 0x0000000507077c24 */ /* 0x000fe4000f8e0206 */
[----:B------:R-:W-:Y:S01]  /*9290*/  FMUL R6, R9, UR4 ;  /* 0x0000000409067c20 */ /* 0x000fe20008400000 */
[----:B------:R-:W-:Y:S01]  /*92a0*/  ULDC UR4, c[0x0][0x8c0] ;  /* 0x0002300000047ab9 */ /* 0x000fe20000000800 */
[----:B------:R-:W-:Y:S01]  /*92b0*/  ULDC UR5, c[0x0][0x154] ;  /* 0x0000550000057ab9 */ /* 0x000fe20000000800 */
[----:B------:R-:W-:-:S03]  /*92c0*/  IADD3 R5, R5, R7, RZ ;  /* 0x0000000705057210 */ /* 0x000fc60007ffe0ff */
[----:B------:R-:W4:Y:S01]  /*92d0*/  F2I.U32.TRUNC.NTZ R6, R6 ;  /* 0x0000000600067305 */ /* 0x000f22000020f000 */
[----:B------:R-:W-:Y:S02]  /*92e0*/  SHF.R.U64 R9, R4, UR4, R5 ;  /* 0x0000000404097c19 */ /* 0x000fe40008001205 */
[----:B--2---:R-:W-:-:S05]  /*92f0*/  I2FP.F32.U32 R4, R13 ;  /* 0x0000000d00047245 */ /* 0x004fca0000201000 */
[----:B------:R-:W-:Y:S01]  /*9300*/  FMUL R21, R4, UR5 ;  /* 0x0000000504157c20 */ /* 0x000fe20008400000 */
[----:B------:R-:W-:Y:S01]  /*9310*/  SHF.R.U32.HI R4, RZ, UR4, R5 ;  /* 0x00000004ff047c19 */ /* 0x000fe20008011605 */
[----:B------:R-:W-:-:S03]  /*9320*/  ULDC UR4, c[0x0][0x900] ;  /* 0x0002400000047ab9 */ /* 0x000fc60000000800 */
[--C-:B------:R-:W-:Y:S01]  /*9330*/  SHF.R.U64 R19, R9, UR6, R4.reuse ;  /* 0x0000000609137c19 */ /* 0x100fe20008001204 */
[----:B------:R-:W2:Y:S01]  /*9340*/  F2I.U32.TRUNC.NTZ R21, R21 ;  /* 0x0000001500157305 */ /* 0x000ea2000020f000 */
[----:B------:R-:W-:Y:S01]  /*9350*/  SHF.R.U32.HI R4, RZ, UR6, R4 ;  /* 0x00000006ff047c19 */ /* 0x000fe20008011604 */
[----:B----4-:R-:W-:-:S03]  /*9360*/  IMAD.MOV R6, RZ, RZ, -R6 ;  /* 0x000000ffff067224 */ /* 0x010fc600078e0a06 */
[----:B------:R-:W-:Y:S01]  /*9370*/  SHF.R.U32.HI R23, RZ, UR4, R4 ;  /* 0x00000004ff177c19 */ /* 0x000fe20008011604 */
[----:B---3--:R-:W-:Y:S01]  /*9380*/  IMAD R14, R25, R6, R14 ;  /* 0x00000006190e7224 */ /* 0x008fe200078e020e */
[----:B------:R-:W-:-:S03]  /*9390*/  SHF.R.U64 R15, R19, UR4, R4 ;  /* 0x00000004130f7c19 */ /* 0x000fc60008001204 */
[----:B------:R-:W-:Y:S01]  /*93a0*/  IMAD.MOV.U32 R5, RZ, RZ, R23 ;  /* 0x000000ffff057224 */ /* 0x000fe200078e0017 */
[----:B------:R-:W-:Y:S01]  /*93b0*/  MOV R4, R15 ;  /* 0x0000000f00047202 */ /* 0x000fe20000000f00 */
[----:B--2---:R-:W-:Y:S06]  /*93c0*/  @!P1 BRA `(.L_x_221) ;  /* 0x0000000000289947 */ /* 0x004fec0003800000 */
[----:B------:R-:W-:Y:S02]  /*93d0*/  ULDC UR4, c[0x0][0x8f4] ;  /* 0x00023d0000047ab9 */ /* 0x000fe40000000800 */
[----:B------:R-:W-:-:S04]  /*93e0*/  IADD3 R5, P1, R15, UR4, RZ ;  /* 0x000000040f057c10 */ /* 0x000fc8000ff3e0ff */
[----:B------:R-:W-:-:S05]  /*93f0*/  IADD3.X R23, RZ, R23, RZ, P1, !PT ;  /* 0x00000017ff177210 */ /* 0x000fca0000ffe4ff */
[----:B------:R-:W-:-:S04]  /*9400*/  IMAD.WIDE.U32 R6, R23, UR8, RZ ;  /* 0x0000000817067c25 */ /* 0x000fc8000f8e00ff */
[----:B------:R-:W-:-:S04]  /*9410*/  IMAD.WIDE.U32 R6, P1, R5, UR9, R6 ;  /* 0x0000000905067c25 */ /* 0x000fc8000f820006 */
[----:B------:R-:W-:Y:S01]  /*9420*/  IMAD.WIDE.U32 R4, R5, UR8, RZ ;  /* 0x0000000805047c25 */ /* 0x000fe2000f8e00ff */
[----:B------:R-:W-:-:S04]  /*9430*/  MOV R4, R7 ;  /* 0x0000000700047202 */ /* 0x000fc80000000f00 */
[----:B------:R-:W-:Y:S01]  /*9440*/  IADD3 RZ, P3, R5, R6, RZ ;  /* 0x0000000605ff7210 */ /* 0x000fe20007f7e0ff */
[----:B------:R-:W-:-:S04]  /*9450*/  IMAD.X R5, RZ, RZ, RZ, P1 ;  /* 0x000000ffff057224 */ /* 0x000fc800008e06ff */
[----:B------:R-:W-:-:S08]  /*9460*/  IMAD.WIDE.U32.X R4, R23, UR9, R4, P3 ;  /* 0x0000000917047c25 */ /* 0x000fd000098e0404 */
.L_x_221:
[----:B------:R-:W-:Y:S01]  /*9470*/  ISETP.NE.AND P1, PT, R2, 0x1, PT ;  /* 0x000000010200780c */ /* 0x000fe20003f25270 */
[----:B------:R-:W-:Y:S01]  /*9480*/  ULDC UR4, c[0x0][0x8f0] ;  /* 0x00023c0000047ab9 */ /* 0x000fe20000000800 */
[----:B------:R-:W-:Y:S01]  /*9490*/  LOP3.LUT R19, R19, UR16, RZ, 0xc0, !PT ;  /* 0x0000001013137c12 */ /* 0x000fe2000f8ec0ff */
[----:B------:R-:W-:Y:S01]  /*94a0*/  IMAD.MOV R21, RZ, RZ, -R21 ;  /* 0x000000ffff157224 */ /* 0x000fe200078e0a15 */
[----:B------:R-:W-:Y:S01]  /*94b0*/  SHF.R.U64 R4, R4, UR4, R5 ;  /* 0x0000000404047c19 */ /* 0x000fe20008001205 */
[----:B------:R-:W-:Y:S01]  /*94c0*/  ULDC UR4, c[0x0][0x8e0] ;  /* 0x0002380000047ab9 */ /* 0x000fe20000000800 */
[----:B------:R-:W-:Y:S01]  /*94d0*/  ULDC UR5, c[0x0][0x8b8] ;  /* 0x00022e0000057ab9 */ /* 0x000fe20000000800 */
[----:B------:R-:W-:Y:S01]  /*94e0*/  IMAD.MOV.U32 R5, RZ, RZ, 0x1 ;  /* 0x00000001ff057424 */ /* 0x000fe200078e00ff */
[C---:B------:R-:W-:Y:S01]  /*94f0*/  IADD3 R6, -R4.reuse, RZ, RZ ;  /* 0x000000ff04067210 */ /* 0x040fe20007ffe1ff */
[----:B------:R-:W-:Y:S01]  /*9500*/  IMAD R19, R4, UR17, R19 ;  /* 0x0000001104137c24 */ /* 0x000fe2000f8e0213 */
[----:B------:R-:W-:-:S03]  /*9510*/  LOP3.LUT R4, R9, UR15, RZ, 0xc0, !PT ;  /* 0x0000000f09047c12 */ /* 0x000fc6000f8ec0ff */
[----:B-1----:R-:W-:Y:S02]  /*9520*/  @P1 IMAD R14, R20, R21, R13 ;  /* 0x00000015140e1224 */ /* 0x002fe400078e020d */
[----:B------:R-:W-:Y:S01]  /*9530*/  IMAD R15, R6, UR4, R15 ;  /* 0x00000004060f7c24 */ /* 0x000fe2000f8e020f */
[----:B------:R-:W-:Y:S01]  /*9540*/  ULDC UR4, c[0x0][0x8a8] ;  /* 0x00022a0000047ab9 */ /* 0x000fe20000000800 */
[----:B------:R-:W-:Y:S01]  /*9550*/  IMAD R14, R19, UR5, R14 ;  /* 0x00000005130e7c24 */ /* 0x000fe2000f8e020e */
[----:B------:R-:W-:Y:S01]  /*9560*/  MOV R6, R8 ;  /* 0x0000000800067202 */ /* 0x000fe20000000f00 */
[--C-:B------:R-:W-:Y:S01]  /*9570*/  IMAD R15, R15, UR4, R4.reuse ;  /* 0x000000040f0f7c24 */ /* 0x100fe2000f8e0204 */
[----:B------:R-:W-:-:S04]  /*9580*/  PRMT R4, R5, 0x7610, R4 ;  /* 0x0000761005047816 */ /* 0x000fc80000000004 */
[----:B------:R-:W-:Y:S02]  /*9590*/  SEL R7, R15, R14, !P1 ;  /* 0x0000000e0f077207 */ /* 0x000fe40004800000 */
[----:B------:R-:W-:-:S07]  /*95a0*/  SEL R13, R14, R15, !P1 ;  /* 0x0000000f0e0d7207 */ /* 0x000fce0004800000 */
.L_x_219:
[----:B------:R-:W-:Y:S05]  /*95b0*/  BSYNC B1 ;  /* 0x0000000000017941 */ /* 0x000fea0003800000 */
.L_x_218:
[----:B------:R-:W-:-:S13]  /*95c0*/  LOP3.LUT P1, RZ, R4, 0xff, RZ, 0xc0, !PT ;  /* 0x000000ff04ff7812 */ /* 0x000fda000782c0ff */
[----:B------:R-:W-:Y:S05]  /*95d0*/  @P1 BRA `(.L_x_222) ;  /* 0xfffffff400401947 */ /* 0x000fea000383ffff */
[----:B------:R-:W-:Y:S05]  /*95e0*/  BSYNC B0 ;  /* 0x0000000000007941 */ /* 0x000fea0003800000 */
.L_x_210:
[----:B------:R-:W-:-:S03]  /*95f0*/  UMOV UR4, 0xffffffff ;  /* 0xffffffff00047882 */ /* 0x000fc60000000000 */
[----:B------:R-:W-:Y:S05]  /*9600*/  BRA.DIV UR4, `(.L_x_223) ;  /* 0x0000000a043c7947 */ /* 0x000fea000b800000 */
[----:B------:R-:W-:-:S13]  /*9610*/  ELECT P6, URZ, PT ;  /* 0x00000000003f782f */ /* 0x000fda00038c0000 */
.L_x_245:
[----:B------:R-:W-:Y:S05]  /*9620*/  @!P6 BRA `(.L_x_11) ;  /* 0x000000040034e947 */ /* 0x000fea0003800000 */
[----:B------:R-:W-:-:S04]  /*9630*/  LOP3.LUT R22, R22, 0x2, RZ, 0xfc, !PT ;  /* 0x0000000216167812 */ /* 0x000fc800078efcff */
[----:B------:R-:W-:-:S13]  /*9640*/  ISETP.NE.AND P0, PT, R22, 0x3, PT ;  /* 0x000000031600780c */ /* 0x000fda0003f05270 */
[----:B------:R-:W-:Y:S05]  /*9650*/  @!P0 BRA `(.L_x_224) ;  /* 0x0000000000048947 */ /* 0x000fea0003800000 */
[----:B------:R-:W-:Y:S01]  /*9660*/  BPT.TRAP 0x1 ;  /* 0x000000040000795c */ /* 0x000fe20000300000 */
.L_x_224:
[----:B------:R-:W1:Y:S01]  /*9670*/  S2R R5, SR_CgaCtaId ;  /* 0x0000000000057919 */ /* 0x000e620000008800 */
[----:B------:R-:W-:Y:S02]  /*9680*/  MOV R2, 0x400 ;  /* 0x0000040000027802 */ /* 0x000fe40000000f00 */
[----:B------:R-:W-:Y:S02]  /*9690*/  SHF.L.U32 R4, R3, 0x1f, RZ ;  /* 0x0000001f03047819 */ /* 0x000fe400000006ff */
[----:B-1----:R-:W-:-:S05]  /*96a0*/  LEA R5, R5, R2, 0x18 ;  /* 0x0000000205057211 */ /* 0x002fca00078ec0ff */
[----:B------:R-:W-:-:S05]  /*96b0*/  VIADD R5, R5, 0x40 ;  /* 0x0000004005057836 */ /* 0x000fca0000000000 */
[C---:B------:R-:W-:Y:S01]  /*96c0*/  LEA R7, R0.reuse, R5, 0x3 ;  /* 0x0000000500077211 */ /* 0x040fe200078e18ff */
[----:B------:R-:W-:-:S03]  /*96d0*/  VIADD R0, R0, 0x1 ;  /* 0x0000000100007836 */ /* 0x000fc60000000000 */
[----:B------:R-:W1:Y:S02]  /*96e0*/  SYNCS.PHASECHK.TRANS64.TRYWAIT P0, [R7+URZ], R4 ;  /* 0x00000004070075a7 */ /* 0x000e64000800017f */
[----:B------:R-:W-:-:S04]  /*96f0*/  ISETP.NE.AND P1, PT, R0, 0x8, PT ;  /* 0x000000080000780c */ /* 0x000fc80003f25270 */
[----:B------:R-:W-:Y:S02]  /*9700*/  SEL R2, RZ, 0x1, P1 ;  /* 0x00000001ff027807 */ /* 0x000fe40000800000 */
[----:B------:R-:W-:Y:S02]  /*9710*/  SEL R0, R0, RZ, P1 ;  /* 0x000000ff00007207 */ /* 0x000fe40000800000 */
[----:B------:R-:W-:Y:S02]  /*9720*/  LOP3.LUT R9, R3, R2, RZ, 0x3c, !PT ;  /* 0x0000000203097212 */ /* 0x000fe400078e3cff */
[----:B------:R-:W-:Y:S02]  /*9730*/  LEA R6, R0, R5, 0x3 ;  /* 0x0000000500067211 */ /* 0x000fe400078e18ff */
[----:B------:R-:W-:Y:S01]  /*9740*/  SHF.L.U32 R3, R9, 0x1f, RZ ;  /* 0x0000001f09037819 */ /* 0x000fe200000006ff */
[----:B-1----:R-:W-:Y:S06]  /*9750*/  @!P0 BRA `(.L_x_225) ;  /* 0x0000000800088947 */ /* 0x002fec0003800000 */
.L_x_246:
[----:B------:R-:W2:Y:S01]  /*9760*/  SYNCS.PHASECHK.TRANS64.TRYWAIT P0, [R6+URZ], R3 ;  /* 0x00000003060075a7 */ /* 0x000ea2000800017f */
[----:B------:R-:W-:-:S05]  /*9770*/  VIADD R0, R0, 0x1 ;  /* 0x0000000100007836 */ /* 0x000fca0000000000 */
[----:B------:R-:W-:-:S04]  /*9780*/  ISETP.NE.AND P1, PT, R0, 0x8, PT ;  /* 0x000000080000780c */ /* 0x000fc80003f25270 */
[----:B------:R-:W-:Y:S02]  /*9790*/  SEL R2, RZ, 0x1, P1 ;  /* 0x00000001ff027807 */ /* 0x000fe40000800000 */
[----:B------:R-:W-:Y:S02]  /*97a0*/  SEL R0, R0, RZ, P1 ;  /* 0x000000ff00007207 */ /* 0x000fe40000800000 */
[----:B------:R-:W-:Y:S02]  /*97b0*/  LOP3.LUT R9, R9, R2, RZ, 0x3c, !PT ;  /* 0x0000000209097212 */ /* 0x000fe400078e3cff */
[----:B-1----:R-:W-:Y:S02]  /*97c0*/  LEA R7, R0, R5, 0x3 ;  /* 0x0000000500077211 */ /* 0x002fe400078e18ff */
[----:B------:R-:W-:Y:S01]  /*97d0*/  SHF.L.U32 R4, R9, 0x1f, RZ ;  /* 0x0000001f09047819 */ /* 0x000fe200000006ff */
[----:B--2---:R-:W-:Y:S06]  /*97e0*/  @!P0 BRA `(.L_x_226) ;  /* 0x0000000400f88947 */ /* 0x004fec0003800000 */
.L_x_247:
        /* <DEDUP_REMOVED lines=9> */
.L_x_248:
        /* <DEDUP_REMOVED lines=9> */
.L_x_249:
        /* <DEDUP_REMOVED lines=9> */
.L_x_250:
        /* <DEDUP_REMOVED lines=9> */
.L_x_251:
[----:B------:R-:W2:Y:S01]  /*9a30*/  SYNCS.PHASECHK.TRANS64.TRYWAIT P0, [R7+URZ], R4 ;  /* 0x00000004070075a7 */ /* 0x000ea2000800017f */
[----:B------:R-:W-:-:S05]  /*9a40*/  VIADD R0, R0, 0x1 ;  /* 0x0000000100007836 */ /* 0x000fca0000000000 */
[----:B------:R-:W-:-:S04]  /*9a50*/  ISETP.NE.AND P1, PT, R0, 0x8, PT ;  /* 0x000000080000780c */ /* 0x000fc80003f25270 */
[----:B------:R-:W-:Y:S02]  /*9a60*/  SEL R2, RZ, 0x1, P1 ;  /* 0x00000001ff027807 */ /* 0x000fe40000800000 */
[----:B------:R-:W-:Y:S02]  /*9a70*/  SEL R0, R0, RZ, P1 ;  /* 0x000000ff00007207 */ /* 0x000fe40000800000 */
[----:B------:R-:W-:Y:S01]  /*9a80*/  LOP3.LUT R2, R9, R2, RZ, 0x3c, !PT ;  /* 0x0000000209027212 */ /* 0x000fe200078e3cff */
[----:B--2---:R-:W-:Y:S06]  /*9a90*/  @!P0 BRA `(.L_x_231) ;  /* 0x0000000400b08947 */ /* 0x004fec0003800000 */
.L_x_252:
[----:B------:R-:W-:Y:S02]  /*9aa0*/  LEA R5, R0, R5, 0x3 ;  /* 0x0000000500057211 */ /* 0x000fe400078e18ff */
[----:B------:R-:W-:-:S07]  /*9ab0*/  SHF.L.U32 R0, R2, 0x1f, RZ ;  /* 0x0000001f02007819 */ /* 0x000fce00000006ff */
.L_x_232:
[----:B---3--:R3:W4:Y:S02]  /*9ac0*/  SYNCS.PHASECHK.TRANS64.TRYWAIT P0, [R5+URZ], R0 ;  /* 0x00000000050075a7 */ /* 0x008724000800017f */
[----:B----4-:R-:W-:Y:S05]  /*9ad0*/  @!P0 NANOSLEEP.SYNCS 0x989680 ;  /* 0x009896800000895d */ /* 0x010fea0003900000 */
[----:B------:R-:W4:Y:S02]  /*9ae0*/  @!P0 SYNCS.PHASECHK.TRANS64 P0, [R5+URZ], R0 ;  /* 0x00000000050085a7 */ /* 0x000f24000800007f */
[----:B----4-:R-:W-:Y:S05]  /*9af0*/  @!P0 BRA `(.L_x_232) ;  /* 0xfffffffc00f08947 */ /* 0x010fea000383ffff */
.L_x_11:
[----:B------:R-:W-:Y:S05]  /*9b00*/  BSYNC B6 ;  /* 0x0000000000067941 */ /* 0x000fea0003800000 */
.L_x_9:
[----:B------:R-:W-:Y:S05]  /*9b10*/  EXIT ;  /* 0x000000000000794d */ /* 0x000fea0003800000 */
.L_x_24:
[----:B----4-:R4:W1:Y:S02]  /*9b20*/  SYNCS.PHASECHK.TRANS64.TRYWAIT P1, [R3+URZ], R0 ;  /* 0x00000000030075a7 */ /* 0x010864000802017f */
[----:B-1----:R-:W-:Y:S05]  /*9b30*/  @!P1 NANOSLEEP.SYNCS 0x989680 ;  /* 0x009896800000995d */ /* 0x002fea0003900000 */
[----:B------:R-:W1:Y:S02]  /*9b40*/  @!P1 SYNCS.PHASECHK.TRANS64 P1, [R3+URZ], R0 ;  /* 0x00000000030095a7 */ /* 0x000e64000802007f */
[----:B-1----:R-:W-:Y:S05]  /*9b50*/  @!P1 BRA `(.L_x_24) ;  /* 0xfffffffc00f09947 */ /* 0x002fea000383ffff */
[----:B------:R-:W-:Y:S05]  /*9b60*/  BRA `(.L_x_23) ;  /* 0xffffff7c000c7947 */ /* 0x000fea000383ffff */
.L_x_29:
[----:B---3--:R-:W-:-:S04]  /*9b70*/  IMAD.U32 R4, RZ, RZ, UR4 ;  /* 0x00000004ff047e24 */ /* 0x008fc8000f8e00ff */
[----:B------:R3:W4:Y:S03]  /*9b80*/  SYNCS.PHASECHK.TRANS64.TRYWAIT P1, [R4+URZ], R3 ;  /* 0x00000003040075a7 */ /* 0x000726000802017f */
[----:B----4-:R-:W-:Y:S05]  /*9b90*/  @!P1 NANOSLEEP.SYNCS 0x989680 ;  /* 0x009896800000995d */ /* 0x010fea0003900000 */
[----:B------:R-:W4:Y:S02]  /*9ba0*/  @!P1 SYNCS.PHASECHK.TRANS64 P1, [R4+URZ], R3 ;  /* 0x00000003040095a7 */ /* 0x000f24000802007f */
[----:B----4-:R-:W-:Y:S05]  /*9bb0*/  @!P1 BRA `(.L_x_29) ;  /* 0xfffffffc00ec9947 */ /* 0x010fea000383ffff */
[----:B------:R-:W-:Y:S05]  /*9bc0*/  BRA `(.L_x_28) ;  /* 0xffffff7c00e07947 */ /* 0x000fea000383ffff */
.L_x_50:
[----:B---3--:R3:W4:Y:S02]  /*9bd0*/  SYNCS.PHASECHK.TRANS64.TRYWAIT P2, [R3+URZ+0x80], R0 ;  /* 0x00008000030075a7 */ /* 0x008724000804017f */
[----:B----4-:R-:W-:Y:S05]  /*9be0*/  @!P2 NANOSLEEP.SYNCS 0x989680 ;  /* 0x009896800000a95d */ /* 0x010fea0003900000 */
[----:B------:R-:W4:Y:S02]  /*9bf0*/  @!P2 SYNCS.PHASECHK.TRANS64 P2, [R3+URZ+0x80], R0 ;  /* 0x000080000300a5a7 */ /* 0x000f24000804007f */
[----:B----4-:R-:W-:Y:S05]  /*9c00*/  @!P2 BRA `(.L_x_50) ;  /* 0xfffffffc00f0a947 */ /* 0x010fea000383ffff */
[----:B------:R-:W-:Y:S05]  /*9c10*/  BRA `(.L_x_233) ;  /* 0xffffff8800a87947 */ /* 0x000fea000383ffff */
.L_x_112:
[----:B-1----:R1:W2:Y:S02]  /*9c20*/  SYNCS.PHASECHK.TRANS64.TRYWAIT P2, [R3+URZ+0x80], R4 ;  /* 0x00008004030075a7 */ /* 0x0022a4000804017f */
[----:B--2---:R-:W-:Y:S05]  /*9c30*/  @!P2 NANOSLEEP.SYNCS 0x989680 ;  /* 0x009896800000a95d */ /* 0x004fea0003900000 */
[----:B------:R-:W2:Y:S02]  /*9c40*/  @!P2 SYNCS.PHASECHK.TRANS64 P2, [R3+URZ+0x80], R4 ;  /* 0x000080040300a5a7 */ /* 0x000ea4000804007f */
[----:B--2---:R-:W-:Y:S05]  /*9c50*/  @!P2 BRA `(.L_x_112) ;  /* 0xfffffffc00f0a947 */ /* 0x004fea000383ffff */
[----:B------:R-:W-:Y:S05]  /*9c60*/  BRA `(.L_x_234) ;  /* 0xffffffac004c7947 */ /* 0x000fea000383ffff */
.L_x_180:
[----:B-1----:R-:W-:-:S04]  /*9c70*/  MOV R3, UR4 ;  /* 0x0000000400037c02 */ /* 0x002fc80008000f00 */
[----:B------:R1:W2:Y:S03]  /*9c80*/  SYNCS.PHASECHK.TRANS64.TRYWAIT P0, [R3+URZ+0xb8], R0 ;  /* 0x0000b800030075a7 */ /* 0x0002a6000800017f */
[----:B--2---:R-:W-:Y:S05]  /*9c90*/  @!P0 NANOSLEEP.SYNCS 0x989680 ;  /* 0x009896800000895d */ /* 0x004fea0003900000 */
[----:B------:R-:W2:Y:S02]  /*9ca0*/  @!P0 SYNCS.PHASECHK.TRANS64 P0, [R3+URZ+0xb8], R0 ;  /* 0x0000b800030085a7 */ /* 0x000ea4000800007f */
[----:B--2---:R-:W-:Y:S05]  /*9cb0*/  @!P0 BRA `(.L_x_180) ;  /* 0xfffffffc00ec8947 */ /* 0x004fea000383ffff */
[----:B------:R-:W-:Y:S05]  /*9cc0*/  BRA `(.L_x_179) ;  /* 0xffffffd800f07947 */ /* 0x000fea000383ffff */
.L_x_189:
[----:B-1----:R-:W-:-:S04]  /*9cd0*/  IMAD.U32 R5, RZ, RZ, UR5 ;  /* 0x00000005ff057e24 */ /* 0x002fc8000f8e00ff */
[----:B------:R1:W2:Y:S03]  /*9ce0*/  SYNCS.PHASECHK.TRANS64.TRYWAIT P1, [R5+URZ+0x98], R4 ;  /* 0x00009804050075a7 */ /* 0x0002a6000802017f */
[----:B--2---:R-:W-:Y:S05]  /*9cf0*/  @!P1 NANOSLEEP.SYNCS 0x989680 ;  /* 0x009896800000995d */ /* 0x004fea0003900000 */
[----:B------:R-:W2:Y:S02]  /*9d00*/  @!P1 SYNCS.PHASECHK.TRANS64 P1, [R5+URZ+0x98], R4 ;  /* 0x00009804050095a7 */ /* 0x000ea4000802007f */
[----:B--2---:R-:W-:Y:S05]  /*9d10*/  @!P1 BRA `(.L_x_189) ;  /* 0xfffffffc00ec9947 */ /* 0x004fea000383ffff */
[----:B------:R-:W-:Y:S05]  /*9d20*/  BRA `(.L_x_235) ;  /* 0xffffffdc00e87947 */ /* 0x000fea000383ffff */
.L_x_195:
[----:B-1----:R-:W-:-:S04]  /*9d30*/  MOV R5, UR4 ;  /* 0x0000000400057c02 */ /* 0x002fc80008000f00 */
[----:B------:R1:W2:Y:S03]  /*9d40*/  SYNCS.PHASECHK.TRANS64.TRYWAIT P1, [R5+URZ+0x98], R4 ;  /* 0x00009804050075a7 */ /* 0x0002a6000802017f */
[----:B--2---:R-:W-:Y:S05]  /*9d50*/  @!P1 NANOSLEEP.SYNCS 0x989680 ;  /* 0x009896800000995d */ /* 0x004fea0003900000 */
[----:B------:R-:W2:Y:S02]  /*9d60*/  @!P1 SYNCS.PHASECHK.TRANS64 P1, [R5+URZ+0x98], R4 ;  /* 0x00009804050095a7 */ /* 0x000ea4000802007f */
[----:B--2---:R-:W-:Y:S05]  /*9d70*/  @!P1 BRA `(.L_x_195) ;  /* 0xfffffffc00ec9947 */ /* 0x004fea000383ffff */
[----:B------:R-:W-:Y:S05]  /*9d80*/  BRA `(.L_x_236) ;  /* 0xffffffe000507947 */ /* 0x000fea000383ffff */
.L_x_205:
[----:B--2---:R2:W3:Y:S02]  /*9d90*/  SYNCS.PHASECHK.TRANS64.TRYWAIT P0, [R3+URZ+0x98], R0 ;  /* 0x00009800030075a7 */ /* 0x0044e4000800017f */
[----:B---3--:R-:W-:Y:S05]  /*9da0*/  @!P0 NANOSLEEP.SYNCS 0x989680 ;  /* 0x009896800000895d */ /* 0x008fea0003900000 */
[----:B------:R-:W3:Y:S02]  /*9db0*/  @!P0 SYNCS.PHASECHK.TRANS64 P0, [R3+URZ+0x98], R0 ;  /* 0x00009800030085a7 */ /* 0x000ee4000800007f */
[----:B---3--:R-:W-:Y:S05]  /*9dc0*/  @!P0 BRA `(.L_x_205) ;  /* 0xfffffffc00f08947 */ /* 0x008fea000383ffff */
[----:B------:R-:W-:Y:S05]  /*9dd0*/  BRA `(.L_x_237) ;  /* 0xffffffe800687947 */ /* 0x000fea000383ffff */
.L_x_207:
[----:B-1----:R1:W2:Y:S02]  /*9de0*/  SYNCS.PHASECHK.TRANS64.TRYWAIT P0, [R5+URZ+0x98], R0 ;  /* 0x00009800050075a7 */ /* 0x0022a4000800017f */
[----:B--2---:R-:W-:Y:S05]  /*9df0*/  @!P0 NANOSLEEP.SYNCS 0x989680 ;  /* 0x009896800000895d */ /* 0x004fea0003900000 */
[----:B------:R-:W2:Y:S02]  /*9e00*/  @!P0 SYNCS.PHASECHK.TRANS64 P0, [R5+URZ+0x98], R0 ;  /* 0x00009800050085a7 */ /* 0x000ea4000800007f */
[----:B--2---:R-:W-:Y:S05]  /*9e10*/  @!P0 BRA `(.L_x_207) ;  /* 0xfffffffc00f08947 */ /* 0x004fea000383ffff */
[----:B------:R-:W-:Y:S05]  /*9e20*/  BRA `(.L_x_238) ;  /* 0xffffffe800887947 */ /* 0x000fea000383ffff */
.L_x_211:
[----:B------:R-:W-:Y:S01]  /*9e30*/  BSSY B1, `(.L_x_239) ;  /* 0x0000006000017945 */ /* 0x000fe20003800000 */
[----:B------:R-:W-:-:S07]  /*9e40*/  IMAD.MOV.U32 R15, RZ, RZ, -0x1 ;  /* 0xffffffffff0f7424 */ /* 0x000fce00078e00ff */
[----:B------:R-:W-:Y:S05]  /*9e50*/  WARPSYNC.COLLECTIVE R15, `(.L_x_240) ;  /* 0x000000000f0c7348 */ /* 0x000fea0003c00000 */
[----:B------:R-:W-:Y:S02]  /*9e60*/  ELECT P6, UR62, PT ;  /* 0x00000000003e782f */ /* 0x000fe400038c0000 */
[----:B------:R-:W-:Y:S01]  /*9e70*/  MOV R14, UR62 ;  /* 0x0000003e000e7c02 */ /* 0x000fe20008000f00 */
[----:B------:R-:W-:Y:S10]  /*9e80*/  ENDCOLLECTIVE ;  /* 0x000000000000791b */ /* 0x000ff40003800000 */
.L_x_240:
[----:B------:R-:W-:Y:S05]  /*9e90*/  BSYNC B1 ;  /* 0x0000000000017941 */ /* 0x000fea0003800000 */
.L_x_239:
[----:B------:R-:W-:Y:S05]  /*9ea0*/  BRA `(.L_x_241) ;  /* 0xffffffec00187947 */ /* 0x000fea000383ffff */
.L_x_214:
[----:B--2---:R2:W3:Y:S02]  /*9eb0*/  SYNCS.PHASECHK.TRANS64.TRYWAIT P1, [R15+URZ+0x40], R8 ;  /* 0x000040080f0075a7 */ /* 0x0044e4000802017f */
[----:B---3--:R-:W-:Y:S05]  /*9ec0*/  @!P1 NANOSLEEP.SYNCS 0x989680 ;  /* 0x009896800000995d */ /* 0x008fea0003900000 */
[----:B------:R-:W3:Y:S02]  /*9ed0*/  @!P1 SYNCS.PHASECHK.TRANS64 P1, [R15+URZ+0x40], R8 ;  /* 0x000040080f0095a7 */ /* 0x000ee4000802007f */
[----:B---3--:R-:W-:Y:S05]  /*9ee0*/  @!P1 BRA `(.L_x_214) ;  /* 0xfffffffc00f09947 */ /* 0x008fea000383ffff */
[----:B------:R-:W-:Y:S05]  /*9ef0*/  BRA `(.L_x_242) ;  /* 0xffffffec004c7947 */ /* 0x000fea000383ffff */
.L_x_223:
[----:B------:R-:W-:Y:S01]  /*9f00*/  BSSY B0, `(.L_x_243) ;  /* 0x0000006000007945 */ /* 0x000fe20003800000 */
[----:B------:R-:W-:-:S07]  /*9f10*/  MOV R15, 0xffffffff ;  /* 0xffffffff000f7802 */ /* 0x000fce0000000f00 */
[----:B------:R-:W-:Y:S05]  /*9f20*/  WARPSYNC.COLLECTIVE R15, `(.L_x_244) ;  /* 0x000000000f0c7348 */ /* 0x000fea0003c00000 */
[----:B------:R-:W-:Y:S02]  /*9f30*/  ELECT P6, UR62, PT ;  /* 0x00000000003e782f */ /* 0x000fe400038c0000 */
[----:B------:R-:W-:Y:S01]  /*9f40*/  MOV R14, UR62 ;  /* 0x0000003e000e7c02 */ /* 0x000fe20008000f00 */
[----:B------:R-:W-:Y:S10]  /*9f50*/  ENDCOLLECTIVE ;  /* 0x000000000000791b */ /* 0x000ff40003800000 */
.L_x_244:
[----:B------:R-:W-:Y:S05]  /*9f60*/  BSYNC B0 ;  /* 0x0000000000007941 */ /* 0x000fea0003800000 */
.L_x_243:
[----:B------:R-:W-:Y:S05]  /*9f70*/  BRA `(.L_x_245) ;  /* 0xfffffff400a87947 */ /* 0x000fea000383ffff */
.L_x_225:
[----:B-1----:R1:W2:Y:S02]  /*9f80*/  SYNCS.PHASECHK.TRANS64.TRYWAIT P0, [R7+URZ], R4 ;  /* 0x00000004070075a7 */ /* 0x0022a4000800017f */
[----:B--2---:R-:W-:Y:S05]  /*9f90*/  @!P0 NANOSLEEP.SYNCS 0x989680 ;  /* 0x009896800000895d */ /* 0x004fea0003900000 */
[----:B------:R-:W2:Y:S02]  /*9fa0*/  @!P0 SYNCS.PHASECHK.TRANS64 P0, [R7+URZ], R4 ;  /* 0x00000004070085a7 */ /* 0x000ea4000800007f */
[----:B--2---:R-:W-:Y:S05]  /*9fb0*/  @!P0 BRA `(.L_x_225) ;  /* 0xfffffffc00f08947 */ /* 0x004fea000383ffff */
[----:B------:R-:W-:Y:S05]  /*9fc0*/  BRA `(.L_x_246) ;  /* 0xfffffff400e47947 */ /* 0x000fea000383ffff */
.L_x_226:
[----:B-1----:R1:W2:Y:S02]  /*9fd0*/  SYNCS.PHASECHK.TRANS64.TRYWAIT P0, [R6+URZ], R3 ;  /* 0x00000003060075a7 */ /* 0x0022a4000800017f */
[----:B--2---:R-:W-:Y:S05]  /*9fe0*/  @!P0 NANOSLEEP.SYNCS 0x989680 ;  /* 0x009896800000895d */ /* 0x004fea0003900000 */
[----:B------:R-:W2:Y:S02]  /*9ff0*/  @!P0 SYNCS.PHASECHK.TRANS64 P0, [R6+URZ], R3 ;  /* 0x00000003060085a7 */ /* 0x000ea4000800007f */
[----:B--2---:R-:W-:Y:S05]  /*a000*/  @!P0 BRA `(.L_x_226) ;  /* 0xfffffffc00f08947 */ /* 0x004fea000383ffff */
[----:B------:R-:W-:Y:S05]  /*a010*/  BRA `(.L_x_247) ;  /* 0xfffffff400f47947 */ /* 0x000fea000383ffff */
.L_x_227:
[----:B-1----:R1:W2:Y:S02]  /*a020*/  SYNCS.PHASECHK.TRANS64.TRYWAIT P0, [R7+URZ], R4 ;  /* 0x00000004070075a7 */ /* 0x0022a4000800017f */
[----:B--2---:R-:W-:Y:S05]  /*a030*/  @!P0 NANOSLEEP.SYNCS 0x989680 ;  /* 0x009896800000895d */ /* 0x004fea0003900000 */
[----:B------:R-:W2:Y:S02]  /*a040*/  @!P0 SYNCS.PHASECHK.TRANS64 P0, [R7+URZ], R4 ;  /* 0x00000004070085a7 */ /* 0x000ea4000800007f */
[----:B--2---:R-:W-:Y:S05]  /*a050*/  @!P0 BRA `(.L_x_227) ;  /* 0xfffffffc00f08947 */ /* 0x004fea000383ffff */
[----:B------:R-:W-:Y:S05]  /*a060*/  BRA `(.L_x_248) ;  /* 0xfffffff800047947 */ /* 0x000fea000383ffff */
.L_x_228:
[----:B-1----:R1:W2:Y:S02]  /*a070*/  SYNCS.PHASECHK.TRANS64.TRYWAIT P0, [R6+URZ], R3 ;  /* 0x00000003060075a7 */ /* 0x0022a4000800017f */
[----:B--2---:R-:W-:Y:S05]  /*a080*/  @!P0 NANOSLEEP.SYNCS 0x989680 ;  /* 0x009896800000895d */ /* 0x004fea0003900000 */
[----:B------:R-:W2:Y:S02]  /*a090*/  @!P0 SYNCS.PHASECHK.TRANS64 P0, [R6+URZ], R3 ;  /* 0x00000003060085a7 */ /* 0x000ea4000800007f */
[----:B--2---:R-:W-:Y:S05]  /*a0a0*/  @!P0 BRA `(.L_x_228) ;  /* 0xfffffffc00f08947 */ /* 0x004fea000383ffff */
[----:B------:R-:W-:Y:S05]  /*a0b0*/  BRA `(.L_x_249) ;  /* 0xfffffff800147947 */ /* 0x000fea000383ffff */
.L_x_229:
[----:B-1----:R1:W2:Y:S02]  /*a0c0*/  SYNCS.PHASECHK.TRANS64.TRYWAIT P0, [R7+URZ], R4 ;  /* 0x00000004070075a7 */ /* 0x0022a4000800017f */
[----:B--2---:R-:W-:Y:S05]  /*a0d0*/  @!P0 NANOSLEEP.SYNCS 0x989680 ;  /* 0x009896800000895d */ /* 0x004fea0003900000 */
[----:B------:R-:W2:Y:S02]  /*a0e0*/  @!P0 SYNCS.PHASECHK.TRANS64 P0, [R7+URZ], R4 ;  /* 0x00000004070085a7 */ /* 0x000ea4000800007f */
[----:B--2---:R-:W-:Y:S05]  /*a0f0*/  @!P0 BRA `(.L_x_229) ;  /* 0xfffffffc00f08947 */ /* 0x004fea000383ffff */
[----:B------:R-:W-:Y:S05]  /*a100*/  BRA `(.L_x_250) ;  /* 0xfffffff800247947 */ /* 0x000fea000383ffff */
.L_x_230:
[----:B-1----:R1:W2:Y:S02]  /*a110*/  SYNCS.PHASECHK.TRANS64.TRYWAIT P0, [R6+URZ], R3 ;  /* 0x00000003060075a7 */ /* 0x0022a4000800017f */
[----:B--2---:R-:W-:Y:S05]  /*a120*/  @!P0 NANOSLEEP.SYNCS 0x989680 ;  /* 0x009896800000895d */ /* 0x004fea0003900000 */
[----:B------:R-:W2:Y:S02]  /*a130*/  @!P0 SYNCS.PHASECHK.TRANS64 P0, [R6+URZ], R3 ;  /* 0x00000003060085a7 */ /* 0x000ea4000800007f */
[----:B--2---:R-:W-:Y:S05]  /*a140*/  @!P0 BRA `(.L_x_230) ;  /* 0xfffffffc00f08947 */ /* 0x004fea000383ffff */
[----:B------:R-:W-:Y:S05]  /*a150*/  BRA `(.L_x_251) ;  /* 0xfffffff800347947 */ /* 0x000fea000383ffff */
.L_x_231:
[----:B--2---:R2:W3:Y:S02]  /*a160*/  SYNCS.PHASECHK.TRANS64.TRYWAIT P0, [R7+URZ], R4 ;  /* 0x00000004070075a7 */ /* 0x0044e4000800017f */
[----:B---3--:R-:W-:Y:S05]  /*a170*/  @!P0 NANOSLEEP.SYNCS 0x989680 ;  /* 0x009896800000895d */ /* 0x008fea0003900000 */
[----:B------:R-:W3:Y:S02]  /*a180*/  @!P0 SYNCS.PHASECHK.TRANS64 P0, [R7+URZ], R4 ;  /* 0x00000004070085a7 */ /* 0x000ee4000800007f */
[----:B---3--:R-:W-:Y:S05]  /*a190*/  @!P0 BRA `(.L_x_231) ;  /* 0xfffffffc00f08947 */ /* 0x008fea000383ffff */
[----:B------:R-:W-:Y:S05]  /*a1a0*/  BRA `(.L_x_252) ;  /* 0xfffffff8003c7947 */ /* 0x000fea000383ffff */
        .weak           $__internal_0_$__cuda_sm20_rcp_rn_f32_slowpath
        .type           $__internal_0_$__cuda_sm20_rcp_rn_f32_slowpath,@function
        .size           $__internal_0_$__cuda_sm20_rcp_rn_f32_slowpath,(.L_x_258 - $__internal_0_$__cuda_sm20_rcp_rn_f32_slowpath)
$__internal_0_$__cuda_sm20_rcp_rn_f32_slowpath:
[----:B------:R-:W-:Y:S01]  /*a1b0*/  IMAD.SHL.U32 R0, R3, 0x2, RZ ;  /* 0x0000000203007824 */ /* 0x000fe200078e00ff */
[----:B------:R-:W-:Y:S04]  /*a1c0*/  BSSY B0, `(.L_x_253) ;  /* 0x0000030000007945 */ /* 0x000fe80003800000 */
[----:B------:R-:W-:-:S04]  /*a1d0*/  SHF.R.U32.HI R74, RZ, 0x18, R0 ;  /* 0x00000018ff4a7819 */ /* 0x000fc80000011600 */
[----:B------:R-:W-:-:S13]  /*a1e0*/  ISETP.NE.U32.AND P2, PT, R74, RZ, PT ;  /* 0x000000ff4a00720c */ /* 0x000fda0003f45070 */
[----:B------:R-:W-:Y:S05]  /*a1f0*/  @P2 BRA `(.L_x_254) ;  /* 0x0000000000282947 */ /* 0x000fea0003800000 */
[----:B------:R-:W-:-:S04]  /*a200*/  SHF.L.U32 R0, R3, 0x1, RZ ;  /* 0x0000000103007819 */ /* 0x000fc800000006ff */
[----:B------:R-:W-:-:S13]  /*a210*/  ISETP.NE.AND P2, PT, R0, RZ, PT ;  /* 0x000000ff0000720c */ /* 0x000fda0003f45270 */
[----:B------:R-:W-:Y:S01]  /*a220*/  @P2 FFMA R66, R3, 1.84467440737095516160e+19, RZ ;  /* 0x5f80000003422823 */ /* 0x000fe200000000ff */
[----:B------:R-:W-:Y:S08]  /*a230*/  @!P2 MUFU.RCP R64, R3 ;  /* 0x000000030040a308 */ /* 0x000ff00000001000 */
[----:B------:R-:W1:Y:S02]  /*a240*/  @P2 MUFU.RCP R67, R66 ;  /* 0x0000004200432308 */ /* 0x000e640000001000 */
[----:B-1----:R-:W-:-:S04]  /*a250*/  @P2 FFMA R0, R66, R67, -1 ;  /* 0xbf80000042002423 */ /* 0x002fc80000000043 */
[----:B------:R-:W-:-:S04]  /*a260*/  @P2 FADD.FTZ R0, -R0, -RZ ;  /* 0x800000ff00002221 */ /* 0x000fc80000010100 */
[----:B------:R-:W-:-:S04]  /*a270*/  @P2 FFMA R0, R67, R0, R67 ;  /* 0x0000000043002223 */ /* 0x000fc80000000043 */
[----:B------:R-:W-:Y:S01]  /*a280*/  @P2 FFMA R64, R0, 1.84467440737095516160e+19, RZ ;  /* 0x5f80000000402823 */ /* 0x000fe200000000ff */
[----:B------:R-:W-:Y:S06]  /*a290*/  BRA `(.L_x_255) ;  /* 0x0000000000887947 */ /* 0x000fec0003800000 */
.L_x_254:
[----:B------:R-:W-:-:S05]  /*a2a0*/  VIADD R76, R74, 0xffffff03 ;  /* 0xffffff034a4c7836 */ /* 0x000fca0000000000 */
[----:B------:R-:W-:-:S13]  /*a2b0*/  ISETP.GT.U32.AND P2, PT, R76, 0x1, PT ;  /* 0x000000014c00780c */ /* 0x000fda0003f44070 */
[----:B------:R-:W-:Y:S05]  /*a2c0*/  @P2 BRA `(.L_x_256) ;  /* 0x0000000000782947 */ /* 0x000fea0003800000 */
[----:B------:R-:W-:Y:S02]  /*a2d0*/  LOP3.LUT R0, R3, 0x7fffff, RZ, 0xc0, !PT ;  /* 0x007fffff03007812 */ /* 0x000fe400078ec0ff */
[----:B------:R-:W-:Y:S02]  /*a2e0*/  MOV R97, 0x3 ;  /* 0x0000000300617802 */ /* 0x000fe40000000f00 */
[----:B------:R-:W-:Y:S02]  /*a2f0*/  LOP3.LUT R0, R0, 0x3f800000, RZ, 0xfc, !PT ;  /* 0x3f80000000007812 */ /* 0x000fe400078efcff */
[----:B------:R-:W-:Y:S02]  /*a300*/  SHF.L.U32 R97, R97, R76, RZ ;  /* 0x0000004c61617219 */ /* 0x000fe400000006ff */
[----:B------:R-:W1:Y:S02]  /*a310*/  MUFU.RCP R67, R0 ;  /* 0x0000000000437308 */ /* 0x000e640000001000 */
[----:B-1----:R-:W-:-:S04]  /*a320*/  FFMA R64, R0, R67, -1 ;  /* 0xbf80000000407423 */ /* 0x002fc80000000043 */
[----:B------:R-:W-:-:S04]  /*a330*/  FADD.FTZ R64, -R64, -RZ ;  /* 0x800000ff40407221 */ /* 0x000fc80000010100 */
[CCC-:B------:R-:W-:Y:S01]  /*a340*/  FFMA.RM R66, R67.reuse, R64.reuse, R67.reuse ;  /* 0x0000004043427223 */ /* 0x1c0fe20000004043 */
[----:B------:R-:W-:-:S04]  /*a350*/  FFMA.RP R67, R67, R64, R67 ;  /* 0x0000004043437223 */ /* 0x000fc80000008043 */
[C---:B------:R-:W-:Y:S02]  /*a360*/  LOP3.LUT R64, R66.reuse, 0x7fffff, RZ, 0xc0, !PT ;  /* 0x007fffff42407812 */ /* 0x040fe400078ec0ff */
[----:B------:R-:W-:Y:S02]  /*a370*/  FSETP.NEU.FTZ.AND P2, PT, R66, R67, PT ;  /* 0x000000434200720b */ /* 0x000fe40003f5d000 */
[----:B------:R-:W-:Y:S02]  /*a380*/  LOP3.LUT R64, R64, 0x800000, RZ, 0xfc, !PT ;  /* 0x0080000040407812 */ /* 0x000fe400078efcff */
[----:B------:R-:W-:Y:S02]  /*a390*/  SEL R66, RZ, 0xffffffff, !P2 ;  /* 0xffffffffff427807 */ /* 0x000fe40005000000 */
[----:B------:R-:W-:-:S03]  /*a3a0*/  LOP3.LUT R97, R97, R64, RZ, 0xc0, !PT ;  /* 0x0000004061617212 */ /* 0x000fc600078ec0ff */
[----:B------:R-:W-:Y:S01]  /*a3b0*/  IMAD.MOV R67, RZ, RZ, -R66 ;  /* 0x000000ffff437224 */ /* 0x000fe200078e0a42 */
[----:B------:R-:W-:-:S04]  /*a3c0*/  SHF.R.U32.HI R97, RZ, R76, R97 ;  /* 0x0000004cff617219 */ /* 0x000fc80000011661 */
[--C-:B------:R-:W-:Y:S01]  /*a3d0*/  LOP3.LUT P3, RZ, R67, R76, R64.reuse, 0xf8, !PT ;  /* 0x0000004c43ff7212 */ /* 0x100fe2000786f840 */
[----:B------:R-:W-:Y:S01]  /*a3e0*/  VIADD R67, R74, 0xffffff04 ;  /* 0xffffff044a437836 */ /* 0x000fe20000000000 */
[C---:B------:R-:W-:Y:S02]  /*a3f0*/  LOP3.LUT P2, RZ, R97.reuse, 0x1, RZ, 0xc0, !PT ;  /* 0x0000000161ff7812 */ /* 0x040fe4000784c0ff */
[----:B------:R-:W-:Y:S02]  /*a400*/  LOP3.LUT P4, RZ, R97, 0x2, RZ, 0xc0, !PT ;  /* 0x0000000261ff7812 */ /* 0x000fe4000788c0ff */
[----:B------:R-:W-:Y:S02]  /*a410*/  SHF.R.U32.HI R64, RZ, R67, R64 ;  /* 0x00000043ff407219 */ /* 0x000fe40000011640 */
[----:B------:R-:W-:Y:S02]  /*a420*/  PLOP3.LUT P2, PT, P2, P3, P4, 0xe0, 0x0 ;  /* 0x000000000000781c */ /* 0x000fe40001747c40 */
[----:B------:R-:W-:-:S02]  /*a430*/  LOP3.LUT P3, RZ, R3, 0x7fffff, RZ, 0xc0, !PT ;  /* 0x007fffff03ff7812 */ /* 0x000fc4000786c0ff */
[----:B------:R-:W-:-:S04]  /*a440*/  SEL R0, RZ, 0x1, !P2 ;  /* 0x00000001ff007807 */ /* 0x000fc80005000000 */
[----:B------:R-:W-:-:S04]  /*a450*/  IADD3 R0, -R0, RZ, RZ ;  /* 0x000000ff00007210 */ /* 0x000fc80007ffe1ff */
[----:B------:R-:W-:-:S13]  /*a460*/  ISETP.GE.AND P2, PT, R0, RZ, PT ;  /* 0x000000ff0000720c */ /* 0x000fda0003f46270 */
[----:B------:R-:W-:-:S05]  /*a470*/  @!P2 IADD3 R64, R64, 0x1, RZ ;  /* 0x000000014040a810 */ /* 0x000fca0007ffe0ff */
[----:B------:R-:W-:-:S05]  /*a480*/  @!P3 IMAD.SHL.U32 R64, R64, 0x2, RZ ;  /* 0x000000024040b824 */ /* 0x000fca00078e00ff */
[----:B------:R-:W-:Y:S01]  /*a490*/  LOP3.LUT R64, R64, 0x80000000, R3, 0xf8, !PT ;  /* 0x8000000040407812 */ /* 0x000fe200078ef803 */
[----:B------:R-:W-:Y:S06]  /*a4a0*/  BRA `(.L_x_255) ;  /* 0x0000000000047947 */ /* 0x000fec0003800000 */
.L_x_256:
[----:B------:R1:W2:Y:S02]  /*a4b0*/  MUFU.RCP R64, R3 ;  /* 0x0000000300407308 */ /* 0x0002a40000001000 */
.L_x_255:
[----:B------:R-:W-:Y:S05]  /*a4c0*/  BSYNC B0 ;  /* 0x0000000000007941 */ /* 0x000fea0003800000 */
.L_x_253:
[----:B------:R-:W-:Y:S01]  /*a4d0*/  IMAD.MOV.U32 R66, RZ, RZ, R68 ;  /* 0x000000ffff427224 */ /* 0x000fe200078e0044 */
[----:B------:R-:W-:Y:S02]  /*a4e0*/  MOV R67, 0x0 ;  /* 0x0000000000437802 */ /* 0x000fe40000000f00 */
[----:B--2---:R-:W-:Y:S02]  /*a4f0*/  MOV R0, R64 ;  /* 0x0000004000007202 */ /* 0x004fe40000000f00 */
[----:B-1----:R-:W-:Y:S05]  /*a500*/  RET.REL.NODEC R66 `(_ZN7cutlass13device_kernelINS_4gemm6kernel13GemmUniversalIN4cute5tupleIJiiiiEEENS1_10collective13CollectiveMmaINS1_34MainloopSm90TmaGmmaWarpSpecializedILi8ENS5_IJNS4_1CILi1EEESB_SB_EEENS1_35KernelTmaWarpSpecializedCooperativeEEENS5_IJNSA_ILi128EEENSA_ILi64EEESG_EEENS_10bfloat16_tENS5_IJlSB_lEEESI_SJ_NS4_8TiledMMAINS4_8MMA_AtomIJNS4_4SM904GMMA27MMA_64x64x16_F32BF16BF16_SSILNSN_5MajorE0ELSP_0ELNSN_7ScaleInE1ELSQ_1EEEEEENS4_6LayoutINS5_IJNSA_ILi2EEESB_SB_EEENS5_IJSB_NSA_ILi0EEESW_EEEEENS5_IJNS4_10UnderscoreESZ_SZ_EEEEENS4_13SM90_TMA_LOADENS4_14ComposedLayoutINS4_7SwizzleILi3ELi4ELi3EEENS4_18smem_ptr_flag_bitsILi16EEENST_INS5_IJNSA_ILi8EEESG_EEENS5_IJSG_SB_EEEEEEEvNS4_8identityES12_S1C_vS1D_EENS_8epilogue10collective18CollectiveEpilogueINS1F_22Sm90TmaWarpSpecializedILi3ELi2ELi16ELb1ELb0EEEJSH_NS5_IJSF_NSA_ILi32EEEEEESI_SJ_SI_SJ_NS1F_6fusion15FusionCallbacksIS1J_NS1M_13LinCombEltActINS1F_6thread4SiLuESI_fSI_fLNS_15FloatRoundStyleE2EEESH_S1L_JEEES12_NS13_INS14_ILi2ELi4ELi3EEES17_NST_INS5_IJS18_S1K_EEENS5_IJS1K_SB_EEEEEEENS4_17SM75_U32x4_LDSM_NENS4_14SM90_TMA_STOREES1Y_NS4_17SM90_U32x4_STSM_NENS4_9Copy_AtomIJS21_NS_6half_tEEEEvEEEvvEEEEvNT_6ParamsE) ;  /* 0xffffff5842bc7950 */ /* 0x002fea0003c3ffff */
.L_x_257:
[----:B------:R-:W-:-:S00]  /*a510*/  BRA `(.L_x_257) ;  /* 0xfffffffc00fc7947 */ /* 0x000fc0000383ffff */
[----:B------:R-:W-:-:S00]  /*a520*/  NOP ;  /* 0x0000000000007918 */ /* 0x000fc00000000000 */
        /* <DEDUP_REMOVED lines=13> */
.L_x_258:


//--------------------- .nv.global.init           --------------------------
	.section	.nv.global.init,"aw",@progbits
.nv.global.init:
	.type		$str$22,@object
	.size		$str$22,($str$26 - $str$22)
$str$22:
        /*0000*/ 	.byte	0x6b, 0x5f, 0x74, 0x69, 0x6c, 0x65, 0x5f, 0x63, 0x6f, 0x75, 0x6e, 0x74, 0x20, 0x3e, 0x3d, 0x20
        /*0010*/ 	.byte	0x31, 0x00
	.type		$str$26,@object
	.size		$str$26,($str$27 - $str$26)
$str$26:
        /*0012*/ 	.byte	0x28, 0x61, 0x64, 0x64, 0x72, 0x65, 0x73, 0x73, 0x20, 0x26, 0x20, 0x6d, 0x61, 0x73, 0x6b, 0x29
        /*0022*/ 	.byte	0x20, 0x3d, 0x3d, 0x20, 0x30, 0x00
	.type		$str$27,@object
	.size		$str$27,($str$23 - $str$27)
$str$27:
        /*0028*/ 	.byte	0x2f, 0x74, 0x6d, 0x70, 0x2f, 0x63, 0x75, 0x74, 0x6c, 0x61, 0x73, 0x73, 0x5f, 0x73, 0x77, 0x65
        /*0038*/ 	.byte	0x65, 0x70, 0x5f, 0x73, 0x72, 0x63, 0x2f, 0x69, 0x6e, 0x63, 0x6c, 0x75, 0x64, 0x65, 0x2f, 0x63
        /*0048*/ 	.byte	0x75, 0x74, 0x65, 0x2f, 0x70, 0x6f, 0x69, 0x6e, 0x74, 0x65, 0x72, 0x5f, 0x66, 0x6c, 0x61, 0x67
        /*0058*/ 	.byte	0x67, 0x65, 0x64, 0x2e, 0x68, 0x70, 0x70, 0x00
	.type		$str$23,@object
	.size		$str$23,(__unnamed_2 - $str$23)
$str$23:
        /*0060*/ 	.byte	0x2f, 0x74, 0x6d, 0x70, 0x2f, 0x63, 0x75, 0x74, 0x6c, 0x61, 0x73, 0x73, 0x5f, 0x73, 0x77, 0x65
        /*0070*/ 	.byte	0x65, 0x70, 0x5f, 0x73, 0x72, 0x63, 0x2f, 0x69, 0x6e, 0x63, 0x6c, 0x75, 0x64, 0x65, 0x2f, 0x63
        /*0080*/ 	.byte	0x75, 0x74, 0x6c, 0x61, 0x73, 0x73, 0x2f, 0x67, 0x65, 0x6d, 0x6d, 0x2f, 0x63, 0x6f, 0x6c, 0x6c
        /*0090*/ 	.byte	0x65, 0x63, 0x74, 0x69, 0x76, 0x65, 0x2f, 0x73, 0x6d, 0x39, 0x30, 0x5f, 0x6d, 0x6d, 0x61, 0x5f
        /*00a0*/ 	.byte	0x74, 0x6d, 0x61, 0x5f, 0x67, 0x6d, 0x6d, 0x61, 0x5f, 0x73, 0x73, 0x5f, 0x77, 0x61, 0x72, 0x70
        /*00b0*/ 	.byte	0x73, 0x70, 0x65, 0x63, 0x69, 0x61, 0x6c, 0x69, 0x7a, 0x65, 0x64, 0x2e, 0x68, 0x70, 0x70, 0x00
	.type		__unnamed_2,@object
	.size		__unnamed_2,(__unnamed_1 - __unnamed_2)
__unnamed_2:
        /*00c0*/ 	.byte	0x61, 0x75, 0x74, 0x6f, 0x20, 0x63, 0x75, 0x74, 0x65, 0x3a, 0x3a, 0x61, 0x73, 0x5f, 0x70, 0x6f
        /* <DEDUP_REMOVED lines=27> */
        /*0280*/ 	.byte	0x3c, 0x34, 0x30, 0x39, 0x36, 0x3e, 0x3e, 0x3e, 0x3e, 0x3e, 0x5d, 0x00
	.type		__unnamed_1,@object
	.size		__unnamed_1,(.L_0 - __unnamed_1)
__unnamed_1:
        /* <DEDUP_REMOVED lines=181> */
        /*0ddc*/ 	.byte	0x5d, 0x00
.L_0:


//--------------------- .nv.shared._ZN7cutlass13device_kernelINS_4gemm6kernel13GemmUniversalIN4cute5tupleIJiiiiEEENS1_10collective13CollectiveMmaINS1_34MainloopSm90TmaGmmaWarpSpecializedILi8ENS5_IJNS4_1CILi1EEESB_SB_EEENS1_35KernelTmaWarpSpecializedCooperativeEEENS5_IJNSA_ILi128EEENSA_ILi64EEESG_EEENS_10bfloat16_tENS5_IJlSB_lEEESI_SJ_NS4_8TiledMMAINS4_8MMA_AtomIJNS4_4SM904GMMA27MMA_64x64x16_F32BF16BF16_SSILNSN_5MajorE0ELSP_0ELNSN_7ScaleInE1ELSQ_1EEEEEENS4_6LayoutINS5_IJNSA_ILi2EEESB_SB_EEENS5_IJSB_NSA_ILi0EEESW_EEEEENS5_IJNS4_10UnderscoreESZ_SZ_EEEEENS4_13SM90_TMA_LOADENS4_14ComposedLayoutINS4_7SwizzleILi3ELi4ELi3EEENS4_18smem_ptr_flag_bitsILi16EEENST_INS5_IJNSA_ILi8EEESG_EEENS5_IJSG_SB_EEEEEEEvNS4_8identityES12_S1C_vS1D_EENS_8epilogue10collective18CollectiveEpilogueINS1F_22Sm90TmaWarpSpecializedILi3ELi2ELi16ELb1ELb0EEEJSH_NS5_IJSF_NSA_ILi32EEEEEESI_SJ_SI_SJ_NS1F_6fusion15FusionCallbacksIS1J_NS1M_13LinCombEltActINS1F_6thread4SiLuESI_fSI_fLNS_15FloatRoundStyleE2EEESH_S1L_JEEES12_NS13_INS14_ILi2ELi4ELi3EEES17_NST_INS5_IJS18_S1K_EEENS5_IJS1K_SB_EEEEEEENS4_17SM75_U32x4_LDSM_NENS4_14SM90_TMA_STOREES1Y_NS4_17SM90_U32x4_STSM_NENS4_9Copy_AtomIJS21_NS_6half_tEEEEvEEEvvEEEEvNT_6ParamsE --------------------------
	.section	.nv.shared._ZN7cutlass13device_kernelINS_4gemm6kernel13GemmUniversalIN4cute5tupleIJiiiiEEENS1_10collective13CollectiveMmaINS1_34MainloopSm90TmaGmmaWarpSpecializedILi8ENS5_IJNS4_1CILi1EEESB_SB_EEENS1_35KernelTmaWarpSpecializedCooperativeEEENS5_IJNSA_ILi128EEENSA_ILi64EEESG_EEENS_10bfloat16_tENS5_IJlSB_lEEESI_SJ_NS4_8TiledMMAINS4_8MMA_AtomIJNS4_4SM904GMMA27MMA_64x64x16_F32BF16BF16_SSILNSN_5MajorE0ELSP_0ELNSN_7ScaleInE1ELSQ_1EEEEEENS4_6LayoutINS5_IJNSA_ILi2EEESB_SB_EEENS5_IJSB_NSA_ILi0EEESW_EEEEENS5_IJNS4_10UnderscoreESZ_SZ_EEEEENS4_13SM90_TMA_LOADENS4_14ComposedLayoutINS4_7SwizzleILi3ELi4ELi3EEENS4_18smem_ptr_flag_bitsILi16EEENST_INS5_IJNSA_ILi8EEESG_EEENS5_IJSG_SB_EEEEEEEvNS4_8identityES12_S1C_vS1D_EENS_8epilogue10collective18CollectiveEpilogueINS1F_22Sm90TmaWarpSpecializedILi3ELi2ELi16ELb1ELb0EEEJSH_NS5_IJSF_NSA_ILi32EEEEEESI_SJ_SI_SJ_NS1F_6fusion15FusionCallbacksIS1J_NS1M_13LinCombEltActINS1F_6thread4SiLuESI_fSI_fLNS_15FloatRoundStyleE2EEESH_S1L_JEEES12_NS13_INS14_ILi2ELi4ELi3EEES17_NST_INS5_IJS18_S1K_EEENS5_IJS1K_SB_EEEEEEENS4_17SM75_U32x4_LDSM_NENS4_14SM90_TMA_STOREES1Y_NS4_17SM90_U32x4_STSM_NENS4_9Copy_AtomIJS21_NS_6half_tEEEEvEEEvvEEEEvNT_6ParamsE,"aw",@nobits
	.sectionflags	@""
	.align	16
	.zero		1024


//--------------------- .nv.shared.reserved.0     --------------------------
	.section	.nv.shared.reserved.0,"aw",@nobits
	.weak		__nv_reservedSMEM_offset_0_alias
	.size		__nv_reservedSMEM_offset_0_alias, 0, 0
	.other		__nv_reservedSMEM_offset_0_alias,@"STO_CUDA_RESERVED_SHARED STV_DEFAULT"
__nv_reservedSMEM_offset_0_alias:
	.zero		0


//--------------------- .nv.global                --------------------------
	.section	.nv.global,"aw",@nobits
.nv.global:
	.type		_ZN39_INTERNAL_a6b5e803_4_k_cu_e34ee77d_27954cute1_E,@object
	.size		_ZN39_INTERNAL_a6b5e803_4_k_cu_e34ee77d_27954cute1_E,(_ZN39_INTERNAL_a6b5e803_4_k_cu_e34ee77d_27954cuda3std3__45__cpo6cbeginE - _ZN39_INTERNAL_a6b5e803_4_k_cu_e34ee77d_27954cute1_E)
_ZN39_INTERNAL_a6b5e803_4_k_cu_e34ee77d_27954cute1_E:
	.zero		1
	.type		_ZN39_INTERNAL_a6b5e803_4_k_cu_e34ee77d_27954cuda3std3__45__cpo6cbeginE,@object
	.size		_ZN39_INTERNAL_a6b5e803_4_k_cu_e34ee77d_27954cuda3std3__45__cpo6cbeginE,(_ZN39_INTERNAL_a6b5e803_4_k_cu_e34ee77d_27954cuda3std3__48in_placeE - _ZN39_INTERNAL_a6b5e803_4_k_cu_e34ee77d_27954cuda3std3__45__cpo6cbeginE)
_ZN39_INTERNAL_a6b5e803_4_k_cu_e34ee77d_27954cuda3std3__45__cpo6cbeginE:
	.zero		1
	.type		_ZN39_INTERNAL_a6b5e803_4_k_cu_e34ee77d_27954cuda3std3__48in_placeE,@object
	.size		_ZN39_INTERNAL_a6b5e803_4_k_cu_e34ee77d_27954cuda3std3__48in_placeE,(_ZN39_INTERNAL_a6b5e803_4_k_cu_e34ee77d_27954cuda3std6ranges3__45__cpo9iter_moveE - _ZN39_INTERNAL_a6b5e803_4_k_cu_e34ee77d_27954cuda3std3__48in_placeE)
_ZN39_INTERNAL_a6b5e803_4_k_cu_e34ee77d_27954cuda3std3__48in_placeE:
	.zero		1
	.type		_ZN39_INTERNAL_a6b5e803_4_k_cu_e34ee77d_27954cuda3std6ranges3__45__cpo9iter_moveE,@object
	.size		_ZN39_INTERNAL_a6b5e803_4_k_cu_e34ee77d_27954cuda3std6ranges3__45__cpo9iter_moveE,(_ZN39_INTERNAL_a6b5e803_4_k_cu_e34ee77d_27954cuda3std3__45__cpo5beginE - _ZN39_INTERNAL_a6b5e803_4_k_cu_e34ee77d_27954cuda3std6ranges3__45__cpo9iter_moveE)
_ZN39_INTERNAL_a6b5e803_4_k_cu_e34ee77d_27954cuda3std6ranges3__45__cpo9iter_moveE:
	.zero		1
	.type		_ZN39_INTERNAL_a6b5e803_4_k_cu_e34ee77d_27954cuda3std3__45__cpo5beginE,@object
	.size		_ZN39_INTERNAL_a6b5e803_4_k_cu_e34ee77d_27954cuda3std3__45__cpo5beginE,(_ZN39_INTERNAL_a6b5e803_4_k_cu_e34ee77d_27954cuda3std3__441_GLOBAL__N__a6b5e803_4_k_cu_e34ee77d_27956ignoreE - _ZN39_INTERNAL_a6b5e803_4_k_cu_e34ee77d_27954cuda3std3__45__cpo5beginE)
_ZN39_INTERNAL_a6b5e803_4_k_cu_e34ee77d_27954cuda3std3__45__cpo5beginE:
	.zero		1
	.type		_ZN39_INTERNAL_a6b5e803_4_k_cu_e34ee77d_27954cuda3std3__441_GLOBAL__N__a6b5e803_4_k_cu_e34ee77d_27956ignoreE,@object
	.size		_ZN39_INTERNAL_a6b5e803_4_k_cu_e34ee77d_27954cuda3std3__441_GLOBAL__N__a6b5e803_4_k_cu_e34ee77d_27956ignoreE,(_ZN39_INTERNAL_a6b5e803_4_k_cu_e34ee77d_27954cute7productE - _ZN39_INTERNAL_a6b5e803_4_k_cu_e34ee77d_27954cuda3std3__441_GLOBAL__N__a6b5e803_4_k_cu_e34ee77d_27956ignoreE)
_ZN39_INTERNAL_a6b5e803_4_k_cu_e34ee77d_27954cuda3std3__441_GLOBAL__N__a6b5e803_4_k_cu_e34ee77d_27956ignoreE:
	.zero		1
	.type		_ZN39_INTERNAL_a6b5e803_4_k_cu_e34ee77d_27954cute7productE,@object
	.size		_ZN39_INTERNAL_a6b5e803_4_k_cu_e34ee77d_27954cute7productE,(_ZN39_INTERNAL_a6b5e803_4_k_cu_e34ee77d_27954cuda3std3__45__cpo3endE - _ZN39_INTERNAL_a6b5e803_4_k_cu_e34ee77d_27954cute7productE)
_ZN39_INTERNAL_a6b5e803_4_k_cu_e34ee77d_27954cute7productE:
	.zero		1
	.type		_ZN39_INTERNAL_a6b5e803_4_k_cu_e34ee77d_27954cuda3std3__45__cpo3endE,@object
	.size		_ZN39_INTERNAL_a6b5e803_4_k_cu_e34ee77d_27954cuda3std3__45__cpo3endE,(_ZN39_INTERNAL_a6b5e803_4_k_cu_e34ee77d_27954cuda3std3__419piecewise_constructE - _ZN39_INTERNAL_a6b5e803_4_k_cu_e34ee77d_27954cuda3std3__45__cpo3endE)
_ZN39_INTERNAL_a6b5e803_4_k_cu_e34ee77d_27954cuda3std3__45__cpo3endE:
	.zero		1
	.type		_ZN39_INTERNAL_a6b5e803_4_k_cu_e34ee77d_27954cuda3std3__419piecewise_constructE,@object
	.size		_ZN39_INTERNAL_a6b5e803_4_k_cu_e34ee77d_27954cuda3std3__419piecewise_constructE,(_ZN39_INTERNAL_a6b5e803_4_k_cu_e34ee77d_27954cuda3std3__45__cpo4cendE - _ZN39_INTERNAL_a6b5e803_4_k_cu_e34ee77d_27954cuda3std3__419piecewise_constructE)
_ZN39_INTERNAL_a6b5e803_4_k_cu_e34ee77d_27954cuda3std3__419piecewise_constructE:
	.zero		1
	.type		_ZN39_INTERNAL_a6b5e803_4_k_cu_e34ee77d_27954cuda3std3__45__cpo4cendE,@object
	.size		_ZN39_INTERNAL_a6b5e803_4_k_cu_e34ee77d_27954cuda3std3__45__cpo4cendE,(_ZN39_INTERNAL_a6b5e803_4_k_cu_e34ee77d_27954cuda3std6ranges3__45__cpo4swapE - _ZN39_INTERNAL_a6b5e803_4_k_cu_e34ee77d_27954cuda3std3__45__cpo4cendE)
_ZN39_INTERNAL_a6b5e803_4_k_cu_e34ee77d_27954cuda3std3__45__cpo4cendE:
	.zero		1
	.type		_ZN39_INTERNAL_a6b5e803_4_k_cu_e34ee77d_27954cuda3std6ranges3__45__cpo4swapE,@object
	.size		_ZN39_INTERNAL_a6b5e803_4_k_cu_e34ee77d_27954cuda3std6ranges3__45__cpo4swapE,(.L_9 - _ZN39_INTERNAL_a6b5e803_4_k_cu_e34ee77d_27954cuda3std6ranges3__45__cpo4swapE)
_ZN39_INTERNAL_a6b5e803_4_k_cu_e34ee77d_27954cuda3std6ranges3__45__cpo4swapE:
	.zero		1
.L_9:


//--------------------- .nv.constant0._ZN7cutlass13device_kernelINS_4gemm6kernel13GemmUniversalIN4cute5tupleIJiiiiEEENS1_10collective13CollectiveMmaINS1_34MainloopSm90TmaGmmaWarpSpecializedILi8ENS5_IJNS4_1CILi1EEESB_SB_EEENS1_35KernelTmaWarpSpecializedCooperativeEEENS5_IJNSA_ILi128EEENSA_ILi64EEESG_EEENS_10bfloat16_tENS5_IJlSB_lEEESI_SJ_NS4_8TiledMMAINS4_8MMA_AtomIJNS4_4SM904GMMA27MMA_64x64x16_F32BF16BF16_SSILNSN_5MajorE0ELSP_0ELNSN_7ScaleInE1ELSQ_1EEEEEENS4_6LayoutINS5_IJNSA_ILi2EEESB_SB_EEENS5_IJSB_NSA_ILi0EEESW_EEEEENS5_IJNS4_10UnderscoreESZ_SZ_EEEEENS4_13SM90_TMA_LOADENS4_14ComposedLayoutINS4_7SwizzleILi3ELi4ELi3EEENS4_18smem_ptr_flag_bitsILi16EEENST_INS5_IJNSA_ILi8EEESG_EEENS5_IJSG_SB_EEEEEEEvNS4_8identityES12_S1C_vS1D_EENS_8epilogue10collective18CollectiveEpilogueINS1F_22Sm90TmaWarpSpecializedILi3ELi2ELi16ELb1ELb0EEEJSH_NS5_IJSF_NSA_ILi32EEEEEESI_SJ_SI_SJ_NS1F_6fusion15FusionCallbacksIS1J_NS1M_13LinCombEltActINS1F_6thread4SiLuESI_fSI_fLNS_15FloatRoundStyleE2EEESH_S1L_JEEES12_NS13_INS14_ILi2ELi4ELi3EEES17_NST_INS5_IJS18_S1K_EEENS5_IJS1K_SB_EEEEEEENS4_17SM75_U32x4_LDSM_NENS4_14SM90_TMA_STOREES1Y_NS4_17SM90_U32x4_STSM_NENS4_9Copy_AtomIJS21_NS_6half_tEEEEvEEEvvEEEEvNT_6ParamsE --------------------------
	.section	.nv.constant0._ZN7cutlass13device_kernelINS_4gemm6kernel13GemmUniversalIN4cute5tupleIJiiiiEEENS1_10collective13CollectiveMmaINS1_34MainloopSm90TmaGmmaWarpSpecializedILi8ENS5_IJNS4_1CILi1EEESB_SB_EEENS1_35KernelTmaWarpSpecializedCooperativeEEENS5_IJNSA_ILi128EEENSA_ILi64EEESG_EEENS_10bfloat16_tENS5_IJlSB_lEEESI_SJ_NS4_8TiledMMAINS4_8MMA_AtomIJNS4_4SM904GMMA27MMA_64x64x16_F32BF16BF16_SSILNSN_5MajorE0ELSP_0ELNSN_7ScaleInE1ELSQ_1EEEEEENS4_6LayoutINS5_IJNSA_ILi2EEESB_SB_EEENS5_IJSB_NSA_ILi0EEESW_EEEEENS5_IJNS4_10UnderscoreESZ_SZ_EEEEENS4_13SM90_TMA_LOADENS4_14ComposedLayoutINS4_7SwizzleILi3ELi4ELi3EEENS4_18smem_ptr_flag_bitsILi16EEENST_INS5_IJNSA_ILi8EEESG_EEENS5_IJSG_SB_EEEEEEEvNS4_8identityES12_S1C_vS1D_EENS_8epilogue10collective18CollectiveEpilogueINS1F_22Sm90TmaWarpSpecializedILi3ELi2ELi16ELb1ELb0EEEJSH_NS5_IJSF_NSA_ILi32EEEEEESI_SJ_SI_SJ_NS1F_6fusion15FusionCallbacksIS1J_NS1M_13LinCombEltActINS1F_6thread4SiLuESI_fSI_fLNS_15FloatRoundStyleE2EEESH_S1L_JEEES12_NS13_INS14_ILi2ELi4ELi3EEES17_NST_INS5_IJS18_S1K_EEENS5_IJS1K_SB_EEEEEEENS4_17SM75_U32x4_LDSM_NENS4_14SM90_TMA_STOREES1Y_NS4_17SM90_U32x4_STSM_NENS4_9Copy_AtomIJS21_NS_6half_tEEEEvEEEvvEEEEvNT_6ParamsE,"a",@progbits
	.sectionflags	@""
	.align	4
.nv.constant0._ZN7cutlass13device_kernelINS_4gemm6kernel13GemmUniversalIN4cute5tupleIJiiiiEEENS1_10collective13CollectiveMmaINS1_34MainloopSm90TmaGmmaWarpSpecializedILi8ENS5_IJNS4_1CILi1EEESB_SB_EEENS1_35KernelTmaWarpSpecializedCooperativeEEENS5_IJNSA_ILi128EEENSA_ILi64EEESG_EEENS_10bfloat16_tENS5_IJlSB_lEEESI_SJ_NS4_8TiledMMAINS4_8MMA_AtomIJNS4_4SM904GMMA27MMA_64x64x16_F32BF16BF16_SSILNSN_5MajorE0ELSP_0ELNSN_7ScaleInE1ELSQ_1EEEEEENS4_6LayoutINS5_IJNSA_ILi2EEESB_SB_EEENS5_IJSB_NSA_ILi0EEESW_EEEEENS5_IJNS4_10UnderscoreESZ_SZ_EEEEENS4_13SM90_TMA_LOADENS4_14ComposedLayoutINS4_7SwizzleILi3ELi4ELi3EEENS4_18smem_ptr_flag_bitsILi16EEENST_INS5_IJNSA_ILi8EEESG_EEENS5_IJSG_SB_EEEEEEEvNS4_8identityES12_S1C_vS1D_EENS_8epilogue10collective18CollectiveEpilogueINS1F_22Sm90TmaWarpSpecializedILi3ELi2ELi16ELb1ELb0EEEJSH_NS5_IJSF_NSA_ILi32EEEEEESI_SJ_SI_SJ_NS1F_6fusion15FusionCallbacksIS1J_NS1M_13LinCombEltActINS1F_6thread4SiLuESI_fSI_fLNS_15FloatRoundStyleE2EEESH_S1L_JEEES12_NS13_INS14_ILi2ELi4ELi3EEES17_NST_INS5_IJS18_S1K_EEENS5_IJS1K_SB_EEEEEEENS4_17SM75_U32x4_LDSM_NENS4_14SM90_TMA_STOREES1Y_NS4_17SM90_U32x4_STSM_NENS4_9Copy_AtomIJS21_NS_6half_tEEEEvEEEvvEEEEvNT_6ParamsE:
	.zero		2432


//--------------------- SYMBOLS --------------------------

	.type		.nv.reservedSmem.offset0,@object
	.size		.nv.reservedSmem.offset0,0x4
	.type		__assertfail,@function
